	.target	sm_100a

	.elftype	@"ET_EXEC"


//--------------------- .note.nv.tkinfo           --------------------------
	.section	.note.nv.tkinfo,"",@"SHT_NOTE"
	.sectionflags	@"SHF_NOTE_NV_TKINFO"
	.tkinfo
        /*0018*/ 	.word	0x00000002
        /*0030*/ 	.string	""
        /*0030*/ 	.string	"ptxas"
        /*0030*/ 	.string	"Cuda compilation tools, release 13.0, V13.0.88"
        /*0030*/ 	.string	"Build cuda_13.0.r13.0/compiler.36424714_0"
        /*0030*/ 	.string	"-arch sm_100a -m 64 "



//--------------------- .note.nv.cuinfo           --------------------------
	.section	.note.nv.cuinfo,"",@"SHT_NOTE"
	.sectionflags	@"SHF_NOTE_NV_CUINFO"
        /*0018*/ 	.short	0x0002
        /*001a*/ 	.short	0x0064
        /*001c*/ 	.short	0x0082
	.zero		2


//--------------------- .nv.info                  --------------------------
	.section	.nv.info,"",@"SHT_CUDA_INFO"
	.align	4


	//----- nvinfo : EIATTR_REGCOUNT
	.align		4
        /*0000*/ 	.byte	0x04, 0x2f
        /*0002*/ 	.short	(.L_19 - .L_18)
	.align		4
.L_18:
        /*0004*/ 	.word	index@(_ZN7cutlass13device_kernelINS_4gemm6kernel13GemmUniversalIN4cute5tupleIJiiiiEEENS1_10collective13CollectiveMmaINS1_35MainloopSm100TmaUmmaWarpSpecializedILi26ELi2ELi4ENS5_IJNS4_1CILi2EEENSA_ILi1EEESC_EEEEENS5_IJNSA_ILi128EEESF_NSA_ILi64EEEEEENS_12float_e4m3_tENS5_IJlSC_lEEESI_SJ_NS4_8TiledMMAINS4_8MMA_AtomIJNS4_10MMA_TraitsINS4_25SM100_MMA_F8F6F4_2x1SM_SSEJSI_SI_fSF_SF_NS4_17integral_constantINS4_4UMMA5MajorELSQ_0EEESR_NSO_INSP_7ScaleInELSS_0EEEST_EEEEEENS4_6LayoutINS5_IJSC_SC_SC_EEENS5_IJNSA_ILi0EEESY_SY_EEEEENS5_IJNS4_10UnderscoreES11_S11_EEEEENS4_18SM100_TMA_2SM_LOADENS4_14ComposedLayoutINS4_7SwizzleILi2ELi4ELi3EEENS4_18smem_ptr_flag_bitsILi8EEENSW_INS5_IJNSA_ILi8EEESG_EEENS5_IJSG_SC_EEEEEEEvNS4_8identityES14_S1E_vS1F_EENS_8epilogue10collective18CollectiveEpilogueINS1H_23Sm100TmaWarpSpecializedILi2ELi2ELi32ELb0ELb0EEEJNS5_IJSG_SF_SG_EEENS5_IJNSW_ISG_SC_EENSW_INS5_IJNSA_ILi32EEESB_EEENS5_IJSC_SG_EEEEEEEESI_SJ_SI_SJ_NS1H_6fusion15FusionCallbacksIS1L_NS1T_17LinearCombinationISI_fSI_fLNS_15FloatRoundStyleE2EEES1M_S1S_JEEENS4_5SM1004TMEM4LOAD26SM100_TMEM_LOAD_32dp32b32xENS4_13SM90_TMA_LOADENS15_INS16_ILi1ELi4ELi3EEES19_NSW_INS5_IJS1A_S1O_EEENS5_IJS1O_SC_EEEEEEENS4_39AutoVectorizingCopyWithAssumedAlignmentILi128EEENS4_14SM90_TMA_STOREES28_S2A_S2A_EEEvvEEEEvNT_6ParamsE)
        /*0008*/ 	.word	0x00000080


	//----- nvinfo : EIATTR_FRAME_SIZE
	.align		4
.L_19:
        /*000c*/ 	.byte	0x04, 0x11
        /*000e*/ 	.short	(.L_21 - .L_20)
	.align		4
.L_20:
        /*0010*/ 	.word	index@($__internal_2_$__cuda_sm10x_tcgen05_guardrail_trap_unallocated_columns_being_dealloced)
        /*0014*/ 	.word	0x00000000


	//----- nvinfo : EIATTR_FRAME_SIZE
	.align		4
.L_21:
        /*0018*/ 	.byte	0x04, 0x11
        /*001a*/ 	.short	(.L_23 - .L_22)
	.align		4
.L_22:
        /*001c*/ 	.word	index@($__internal_1_$__cuda_sm10x_tcgen05_guardrail_trap_phase_invalid_during_alloc)
        /*0020*/ 	.word	0x00000000


	//----- nvinfo : EIATTR_FRAME_SIZE
	.align		4
.L_23:
        /*0024*/ 	.byte	0x04, 0x11
        /*0026*/ 	.short	(.L_25 - .L_24)
	.align		4
.L_24:
        /*0028*/ 	.word	index@($__internal_0_$__cuda_sm10x_tcgen05_guardrail_trap_col_being_dealloced_not_returned_by_alloc)
        /*002c*/ 	.word	0x00000000


	//----- nvinfo : EIATTR_FRAME_SIZE
	.align		4
.L_25:
        /*0030*/ 	.byte	0x04, 0x11
        /*0032*/ 	.short	(.L_27 - .L_26)
	.align		4
.L_26:
        /*0034*/ 	.word	index@(_ZN7cutlass13device_kernelINS_4gemm6kernel13GemmUniversalIN4cute5tupleIJiiiiEEENS1_10collective13CollectiveMmaINS1_35MainloopSm100TmaUmmaWarpSpecializedILi26ELi2ELi4ENS5_IJNS4_1CILi2EEENSA_ILi1EEESC_EEEEENS5_IJNSA_ILi128EEESF_NSA_ILi64EEEEEENS_12float_e4m3_tENS5_IJlSC_lEEESI_SJ_NS4_8TiledMMAINS4_8MMA_AtomIJNS4_10MMA_TraitsINS4_25SM100_MMA_F8F6F4_2x1SM_SSEJSI_SI_fSF_SF_NS4_17integral_constantINS4_4UMMA5MajorELSQ_0EEESR_NSO_INSP_7ScaleInELSS_0EEEST_EEEEEENS4_6LayoutINS5_IJSC_SC_SC_EEENS5_IJNSA_ILi0EEESY_SY_EEEEENS5_IJNS4_10UnderscoreES11_S11_EEEEENS4_18SM100_TMA_2SM_LOADENS4_14ComposedLayoutINS4_7SwizzleILi2ELi4ELi3EEENS4_18smem_ptr_flag_bitsILi8EEENSW_INS5_IJNSA_ILi8EEESG_EEENS5_IJSG_SC_EEEEEEEvNS4_8identityES14_S1E_vS1F_EENS_8epilogue10collective18CollectiveEpilogueINS1H_23Sm100TmaWarpSpecializedILi2ELi2ELi32ELb0ELb0EEEJNS5_IJSG_SF_SG_EEENS5_IJNSW_ISG_SC_EENSW_INS5_IJNSA_ILi32EEESB_EEENS5_IJSC_SG_EEEEEEEESI_SJ_SI_SJ_NS1H_6fusion15FusionCallbacksIS1L_NS1T_17LinearCombinationISI_fSI_fLNS_15FloatRoundStyleE2EEES1M_S1S_JEEENS4_5SM1004TMEM4LOAD26SM100_TMEM_LOAD_32dp32b32xENS4_13SM90_TMA_LOADENS15_INS16_ILi1ELi4ELi3EEES19_NSW_INS5_IJS1A_S1O_EEENS5_IJS1O_SC_EEEEEEENS4_39AutoVectorizingCopyWithAssumedAlignmentILi128EEENS4_14SM90_TMA_STOREES28_S2A_S2A_EEEvvEEEEvNT_6ParamsE)
        /*0038*/ 	.word	0x00000000


	//----- nvinfo : EIATTR_MIN_STACK_SIZE
	.align		4
.L_27:
        /*003c*/ 	.byte	0x04, 0x12
        /*003e*/ 	.short	(.L_29 - .L_28)
	.align		4
.L_28:
        /*0040*/ 	.word	index@(_ZN7cutlass13device_kernelINS_4gemm6kernel13GemmUniversalIN4cute5tupleIJiiiiEEENS1_10collective13CollectiveMmaINS1_35MainloopSm100TmaUmmaWarpSpecializedILi26ELi2ELi4ENS5_IJNS4_1CILi2EEENSA_ILi1EEESC_EEEEENS5_IJNSA_ILi128EEESF_NSA_ILi64EEEEEENS_12float_e4m3_tENS5_IJlSC_lEEESI_SJ_NS4_8TiledMMAINS4_8MMA_AtomIJNS4_10MMA_TraitsINS4_25SM100_MMA_F8F6F4_2x1SM_SSEJSI_SI_fSF_SF_NS4_17integral_constantINS4_4UMMA5MajorELSQ_0EEESR_NSO_INSP_7ScaleInELSS_0EEEST_EEEEEENS4_6LayoutINS5_IJSC_SC_SC_EEENS5_IJNSA_ILi0EEESY_SY_EEEEENS5_IJNS4_10UnderscoreES11_S11_EEEEENS4_18SM100_TMA_2SM_LOADENS4_14ComposedLayoutINS4_7SwizzleILi2ELi4ELi3EEENS4_18smem_ptr_flag_bitsILi8EEENSW_INS5_IJNSA_ILi8EEESG_EEENS5_IJSG_SC_EEEEEEEvNS4_8identityES14_S1E_vS1F_EENS_8epilogue10collective18CollectiveEpilogueINS1H_23Sm100TmaWarpSpecializedILi2ELi2ELi32ELb0ELb0EEEJNS5_IJSG_SF_SG_EEENS5_IJNSW_ISG_SC_EENSW_INS5_IJNSA_ILi32EEESB_EEENS5_IJSC_SG_EEEEEEEESI_SJ_SI_SJ_NS1H_6fusion15FusionCallbacksIS1L_NS1T_17LinearCombinationISI_fSI_fLNS_15FloatRoundStyleE2EEES1M_S1S_JEEENS4_5SM1004TMEM4LOAD26SM100_TMEM_LOAD_32dp32b32xENS4_13SM90_TMA_LOADENS15_INS16_ILi1ELi4ELi3EEES19_NSW_INS5_IJS1A_S1O_EEENS5_IJS1O_SC_EEEEEEENS4_39AutoVectorizingCopyWithAssumedAlignmentILi128EEENS4_14SM90_TMA_STOREES28_S2A_S2A_EEEvvEEEEvNT_6ParamsE)
        /*0044*/ 	.word	0x00000000
.L_29:


//--------------------- .nv.compat                --------------------------
	.section	.nv.compat,"",@"SHT_CUDA_COMPAT_INFO"
	.align	4
        /*0000*/ 	.byte	0x02, 0x09, 0x01, 0x00, 0x02, 0x02, 0x02, 0x00, 0x02, 0x05, 0x05, 0x00, 0x03, 0x07, 0x01, 0x01
        /*0010*/ 	.byte	0x02, 0x03, 0x01, 0x00, 0x02, 0x06, 0x01, 0x00, 0x04, 0x0b, 0x08, 0x00, 0x09, 0x00, 0x00, 0x00
        /*0020*/ 	.byte	0x00, 0x00, 0x00, 0x00


//--------------------- .nv.info._ZN7cutlass13device_kernelINS_4gemm6kernel13GemmUniversalIN4cute5tupleIJiiiiEEENS1_10collective13CollectiveMmaINS1_35MainloopSm100TmaUmmaWarpSpecializedILi26ELi2ELi4ENS5_IJNS4_1CILi2EEENSA_ILi1EEESC_EEEEENS5_IJNSA_ILi128EEESF_NSA_ILi64EEEEEENS_12float_e4m3_tENS5_IJlSC_lEEESI_SJ_NS4_8TiledMMAINS4_8MMA_AtomIJNS4_10MMA_TraitsINS4_25SM100_MMA_F8F6F4_2x1SM_SSEJSI_SI_fSF_SF_NS4_17integral_constantINS4_4UMMA5MajorELSQ_0EEESR_NSO_INSP_7ScaleInELSS_0EEEST_EEEEEENS4_6LayoutINS5_IJSC_SC_SC_EEENS5_IJNSA_ILi0EEESY_SY_EEEEENS5_IJNS4_10UnderscoreES11_S11_EEEEENS4_18SM100_TMA_2SM_LOADENS4_14ComposedLayoutINS4_7SwizzleILi2ELi4ELi3EEENS4_18smem_ptr_flag_bitsILi8EEENSW_INS5_IJNSA_ILi8EEESG_EEENS5_IJSG_SC_EEEEEEEvNS4_8identityES14_S1E_vS1F_EENS_8epilogue10collective18CollectiveEpilogueINS1H_23Sm100TmaWarpSpecializedILi2ELi2ELi32ELb0ELb0EEEJNS5_IJSG_SF_SG_EEENS5_IJNSW_ISG_SC_EENSW_INS5_IJNSA_ILi32EEESB_EEENS5_IJSC_SG_EEEEEEEESI_SJ_SI_SJ_NS1H_6fusion15FusionCallbacksIS1L_NS1T_17LinearCombinationISI_fSI_fLNS_15FloatRoundStyleE2EEES1M_S1S_JEEENS4_5SM1004TMEM4LOAD26SM100_TMEM_LOAD_32dp32b32xENS4_13SM90_TMA_LOADENS15_INS16_ILi1ELi4ELi3EEES19_NSW_INS5_IJS1A_S1O_EEENS5_IJS1O_SC_EEEEEEENS4_39AutoVectorizingCopyWithAssumedAlignmentILi128EEENS4_14SM90_TMA_STOREES28_S2A_S2A_EEEvvEEEEvNT_6ParamsE --------------------------
	.section	.nv.info._ZN7cutlass13device_kernelINS_4gemm6kernel13GemmUniversalIN4cute5tupleIJiiiiEEENS1_10collective13CollectiveMmaINS1_35MainloopSm100TmaUmmaWarpSpecializedILi26ELi2ELi4ENS5_IJNS4_1CILi2EEENSA_ILi1EEESC_EEEEENS5_IJNSA_ILi128EEESF_NSA_ILi64EEEEEENS_12float_e4m3_tENS5_IJlSC_lEEESI_SJ_NS4_8TiledMMAINS4_8MMA_AtomIJNS4_10MMA_TraitsINS4_25SM100_MMA_F8F6F4_2x1SM_SSEJSI_SI_fSF_SF_NS4_17integral_constantINS4_4UMMA5MajorELSQ_0EEESR_NSO_INSP_7ScaleInELSS_0EEEST_EEEEEENS4_6LayoutINS5_IJSC_SC_SC_EEENS5_IJNSA_ILi0EEESY_SY_EEEEENS5_IJNS4_10UnderscoreES11_S11_EEEEENS4_18SM100_TMA_2SM_LOADENS4_14ComposedLayoutINS4_7SwizzleILi2ELi4ELi3EEENS4_18smem_ptr_flag_bitsILi8EEENSW_INS5_IJNSA_ILi8EEESG_EEENS5_IJSG_SC_EEEEEEEvNS4_8identityES14_S1E_vS1F_EENS_8epilogue10collective18CollectiveEpilogueINS1H_23Sm100TmaWarpSpecializedILi2ELi2ELi32ELb0ELb0EEEJNS5_IJSG_SF_SG_EEENS5_IJNSW_ISG_SC_EENSW_INS5_IJNSA_ILi32EEESB_EEENS5_IJSC_SG_EEEEEEEESI_SJ_SI_SJ_NS1H_6fusion15FusionCallbacksIS1L_NS1T_17LinearCombinationISI_fSI_fLNS_15FloatRoundStyleE2EEES1M_S1S_JEEENS4_5SM1004TMEM4LOAD26SM100_TMEM_LOAD_32dp32b32xENS4_13SM90_TMA_LOADENS15_INS16_ILi1ELi4ELi3EEES19_NSW_INS5_IJS1A_S1O_EEENS5_IJS1O_SC_EEEEEEENS4_39AutoVectorizingCopyWithAssumedAlignmentILi128EEENS4_14SM90_TMA_STOREES28_S2A_S2A_EEEvvEEEEvNT_6ParamsE,"",@"SHT_CUDA_INFO"
	.sectionflags	@""
	.align	4


	//----- nvinfo : EIATTR_CUDA_API_VERSION
	.align		4
        /*0000*/ 	.byte	0x04, 0x37
        /*0002*/ 	.short	(.L_31 - .L_30)
.L_30:
        /*0004*/ 	.word	0x00000082


	//----- nvinfo : EIATTR_KPARAM_INFO
	.align		4
.L_31:
        /*0008*/ 	.byte	0x04, 0x17
        /*000a*/ 	.short	(.L_33 - .L_32)
.L_32:
        /*000c*/ 	.word	0x00000000
        /*0010*/ 	.short	0x0000
        /*0012*/ 	.short	0x0000
        /*0014*/ 	.byte	0x00, 0xf0, 0x01, 0x20


	//----- nvinfo : EIATTR_AT_ENTRY_FRAGMENTS
	.align		4
.L_33:
        /*0018*/ 	.byte	0x04, 0x4f
        /*001a*/ 	.short	(.L_35 - .L_34)


	//   ....[0]....
.L_34:
        /*001c*/ 	.word	0x00000007


	//----- nvinfo : EIATTR_RESERVED_SMEM_USED
	.align		4
.L_35:
        /*0020*/ 	.byte	0x01, 0x41
	.zero		2


	//----- nvinfo : EIATTR_SPARSE_MMA_MASK
	.align		4
        /*0024*/ 	.byte	0x03, 0x50
        /*0026*/ 	.short	0x0000


	//----- nvinfo : EIATTR_TCGEN05_2CTA_USED
	.align		4
        /*0028*/ 	.byte	0x01, 0x52
	.zero		2


	//----- nvinfo : EIATTR_MAXREG_COUNT
	.align		4
        /*002c*/ 	.byte	0x03, 0x1b
        /*002e*/ 	.short	0x00ff


	//----- nvinfo : EIATTR_NUM_BARRIERS
	.align		4
        /*0030*/ 	.byte	0x02, 0x4c
        /*0032*/ 	.byte	0x07
	.zero		1


	//----- nvinfo : EIATTR_EXTERNS
	.align		4
        /*0034*/ 	.byte	0x04, 0x0f
        /*0036*/ 	.short	(.L_37 - .L_36)


	//   ....[0]....
	.align		4
.L_36:
        /*0038*/ 	.word	index@(__assertfail)


	//----- nvinfo : EIATTR_MERCURY_ISA_VERSION
	.align		4
.L_37:
        /*003c*/ 	.byte	0x03, 0x5f
        /*003e*/ 	.short	0x0101


	//----- nvinfo : EIATTR_INT_WARP_WIDE_INSTR_OFFSETS
	.align		4
        /*0040*/ 	.byte	0x04, 0x31
        /*0042*/ 	.short	(.L_39 - .L_38)


	//   ....[0]....
.L_38:
        /*0044*/ 	.word	0x00000fc0


	//   ....[1]....
        /*0048*/ 	.word	0x00001060


	//   ....[2]....
        /*004c*/ 	.word	0x00002390


	//   ....[3]....
        /*0050*/ 	.word	0x00004df0


	//   ....[4]....
        /*0054*/ 	.word	0x00004e10


	//   ....[5]....
        /*0058*/ 	.word	0x00004e40


	//   ....[6]....
        /*005c*/ 	.word	0x00005770


	//   ....[7]....
        /*0060*/ 	.word	0x00005790


	//   ....[8]....
        /*0064*/ 	.word	0x00005890


	//   ....[9]....
        /*0068*/ 	.word	0x00005a20


	//   ....[10]....
        /*006c*/ 	.word	0x00005a30


	//   ....[11]....
        /*0070*/ 	.word	0x00005bc0


	//----- nvinfo : EIATTR_COOP_GROUP_MASK_REGIDS
	.align		4
.L_39:
        /*0074*/ 	.byte	0x04, 0x29
        /*0076*/ 	.short	(.L_41 - .L_40)


	//   ....[0]....
.L_40:
        /*0078*/ 	.word	0xffffffff


	//   ....[1]....
        /*007c*/ 	.word	0xffffffff


	//   ....[2]....
        /*0080*/ 	.word	0xffffffff


	//   ....[3]....
        /*0084*/ 	.word	0xffffffff


	//   ....[4]....
        /*0088*/ 	.word	0xffffffff


	//   ....[5]....
        /*008c*/ 	.word	0xffffffff


	//   ....[6]....
        /*0090*/ 	.word	0xffffffff


	//   ....[7]....
        /*0094*/ 	.word	0xffffffff


	//   ....[8]....
        /*0098*/ 	.word	0xffffffff


	//   ....[9]....
        /*009c*/ 	.word	0xffffffff


	//   ....[10]....
        /*00a0*/ 	.word	0xffffffff


	//   ....[11]....
        /*00a4*/ 	.word	0xffffffff


	//   ....[12]....
        /*00a8*/ 	.word	0xffffffff


	//   ....[13]....
        /*00ac*/ 	.word	0xffffffff


	//----- nvinfo : EIATTR_COOP_GROUP_INSTR_OFFSETS
	.align		4
.L_41:
        /*00b0*/ 	.byte	0x04, 0x28
        /*00b2*/ 	.short	(.L_43 - .L_42)


	//   ....[0]....
.L_42:
        /*00b4*/ 	.word	0x000000c0


	//   ....[1]....
        /*00b8*/ 	.word	0x00000500


	//   ....[2]....
        /*00bc*/ 	.word	0x00000970


	//   ....[3]....
        /*00c0*/ 	.word	0x00000ac0


	//   ....[4]....
        /*00c4*/ 	.word	0x00000bb0


	//   ....[5]....
        /*00c8*/ 	.word	0x00000d10


	//   ....[6]....
        /*00cc*/ 	.word	0x00000ea0


	//   ....[7]....
        /*00d0*/ 	.word	0x000010e0


	//   ....[8]....
        /*00d4*/ 	.word	0x00002270


	//   ....[9]....
        /*00d8*/ 	.word	0x00003cb0


	//   ....[10]....
        /*00dc*/ 	.word	0x00004180


	//   ....[11]....
        /*00e0*/ 	.word	0x000041b0


	//   ....[12]....
        /*00e4*/ 	.word	0x00004cf0


	//   ....[13]....
        /*00e8*/ 	.word	0x00004f00


	//----- nvinfo : EIATTR_VRC_CTA_INIT_COUNT
	.align		4
.L_43:
        /*00ec*/ 	.byte	0x02, 0x4a
        /*00ee*/ 	.byte	0x80
	.zero		1


	//----- nvinfo : EIATTR_SYSCALL_OFFSETS
	.align		4
        /*00f0*/ 	.byte	0x04, 0x46
        /*00f2*/ 	.short	(.L_45 - .L_44)


	//   ....[0]....
.L_44:
        /*00f4*/ 	.word	0x00006610


	//   ....[1]....
        /*00f8*/ 	.word	0x00006750


	//   ....[2]....
        /*00fc*/ 	.word	0x00006f40


	//   ....[3]....
        /*0100*/ 	.word	0x00007d20


	//----- nvinfo : EIATTR_MBARRIER_INSTR_OFFSETS
	.align		4
.L_45:
        /*0104*/ 	.byte	0x04, 0x39
        /*0106*/ 	.short	(.L_47 - .L_46)


	//   ....[0]....
.L_46:
        /*0108*/ 	.word	0x00000610
        /*010c*/ 	.word	0x000000ff
        /*0110*/ 	.word	0x00000000
        /*0114*/ 	.short	0x0100
        /*0116*/ 	.byte	0x08
	.zero		1


	//   ....[1]....
        /*0118*/ 	.word	0x00000620
        /*011c*/ 	.word	0x000000ff
        /*0120*/ 	.word	0x000000d0
        /*0124*/ 	.short	0x0100
        /*0126*/ 	.byte	0x08
	.zero		1


	//   ....[2]....
        /*0128*/ 	.word	0x00000630
        /*012c*/ 	.word	0x000000ff
        /*0130*/ 	.word	0x00000008
        /*0134*/ 	.short	0x0100
        /*0136*/ 	.byte	0x08
	.zero		1


	//   ....[3]....
        /*0138*/ 	.word	0x00000640
        /*013c*/ 	.word	0x000000ff
        /*0140*/ 	.word	0x000000d8
        /*0144*/ 	.short	0x0100
        /*0146*/ 	.byte	0x08
	.zero		1


	//   ....[4]....
        /*0148*/ 	.word	0x00000650
        /*014c*/ 	.word	0x000000ff
        /*0150*/ 	.word	0x00000010
        /*0154*/ 	.short	0x0100
        /*0156*/ 	.byte	0x08
	.zero		1


	//   ....[5]....
        /*0158*/ 	.word	0x00000660
        /*015c*/ 	.word	0x000000ff
        /*0160*/ 	.word	0x000000e0
        /*0164*/ 	.short	0x0100
        /*0166*/ 	.byte	0x08
	.zero		1


	//   ....[6]....
        /*0168*/ 	.word	0x00000670
        /*016c*/ 	.word	0x000000ff
        /*0170*/ 	.word	0x00000018
        /*0174*/ 	.short	0x0100
        /*0176*/ 	.byte	0x08
	.zero		1


	//   ....[7]....
        /*0178*/ 	.word	0x00000680
        /*017c*/ 	.word	0x000000ff
        /*0180*/ 	.word	0x000000e8
        /*0184*/ 	.short	0x0100
        /*0186*/ 	.byte	0x08
	.zero		1


	//   ....[8]....
        /*0188*/ 	.word	0x00000690
        /*018c*/ 	.word	0x000000ff
        /*0190*/ 	.word	0x00000020
        /*0194*/ 	.short	0x0100
        /*0196*/ 	.byte	0x08
	.zero		1


	//   ....[9]....
        /*0198*/ 	.word	0x000006a0
        /*019c*/ 	.word	0x000000ff
        /*01a0*/ 	.word	0x000000f0
        /*01a4*/ 	.short	0x0100
        /*01a6*/ 	.byte	0x08
	.zero		1


	//   ....[10]....
        /*01a8*/ 	.word	0x000006b0
        /*01ac*/ 	.word	0x000000ff
        /*01b0*/ 	.word	0x00000028
        /*01b4*/ 	.short	0x0100
        /*01b6*/ 	.byte	0x08
	.zero		1


	//   ....[11]....
        /*01b8*/ 	.word	0x000006c0
        /*01bc*/ 	.word	0x000000ff
        /*01c0*/ 	.word	0x000000f8
        /*01c4*/ 	.short	0x0100
        /*01c6*/ 	.byte	0x08
	.zero		1


	//   ....[12]....
        /*01c8*/ 	.word	0x000006d0
        /*01cc*/ 	.word	0x000000ff
        /*01d0*/ 	.word	0x00000030
        /*01d4*/ 	.short	0x0100
        /*01d6*/ 	.byte	0x08
	.zero		1


	//   ....[13]....
        /*01d8*/ 	.word	0x000006e0
        /*01dc*/ 	.word	0x000000ff
        /*01e0*/ 	.word	0x00000100
        /*01e4*/ 	.short	0x0100
        /*01e6*/ 	.byte	0x08
	.zero		1


	//   ....[14]....
        /*01e8*/ 	.word	0x000006f0
        /*01ec*/ 	.word	0x000000ff
        /*01f0*/ 	.word	0x00000038
        /*01f4*/ 	.short	0x0100
        /*01f6*/ 	.byte	0x08
	.zero		1


	//   ....[15]....
        /*01f8*/ 	.word	0x00000700
        /*01fc*/ 	.word	0x000000ff
        /*0200*/ 	.word	0x00000108
        /*0204*/ 	.short	0x0100
        /*0206*/ 	.byte	0x08
	.zero		1


	//   ....[16]....
        /*0208*/ 	.word	0x00000710
        /*020c*/ 	.word	0x000000ff
        /*0210*/ 	.word	0x00000040
        /*0214*/ 	.short	0x0100
        /*0216*/ 	.byte	0x08
	.zero		1


	//   ....[17]....
        /*0218*/ 	.word	0x00000720
        /*021c*/ 	.word	0x000000ff
        /*0220*/ 	.word	0x00000110
        /*0224*/ 	.short	0x0100
        /*0226*/ 	.byte	0x08
	.zero		1


	//   ....[18]....
        /*0228*/ 	.word	0x00000730
        /*022c*/ 	.word	0x000000ff
        /*0230*/ 	.word	0x00000048
        /*0234*/ 	.short	0x0100
        /*0236*/ 	.byte	0x08
	.zero		1


	//   ....[19]....
        /*0238*/ 	.word	0x00000740
        /*023c*/ 	.word	0x000000ff
        /*0240*/ 	.word	0x00000118
        /*0244*/ 	.short	0x0100
        /*0246*/ 	.byte	0x08
	.zero		1


	//   ....[20]....
        /*0248*/ 	.word	0x00000750
        /*024c*/ 	.word	0x000000ff
        /*0250*/ 	.word	0x00000050
        /*0254*/ 	.short	0x0100
        /*0256*/ 	.byte	0x08
	.zero		1


	//   ....[21]....
        /*0258*/ 	.word	0x00000760
        /*025c*/ 	.word	0x000000ff
        /*0260*/ 	.word	0x00000120
        /*0264*/ 	.short	0x0100
        /*0266*/ 	.byte	0x08
	.zero		1


	//   ....[22]....
        /*0268*/ 	.word	0x00000770
        /*026c*/ 	.word	0x000000ff
        /*0270*/ 	.word	0x00000058
        /*0274*/ 	.short	0x0100
        /*0276*/ 	.byte	0x08
	.zero		1


	//   ....[23]....
        /*0278*/ 	.word	0x00000780
        /*027c*/ 	.word	0x000000ff
        /*0280*/ 	.word	0x00000128
        /*0284*/ 	.short	0x0100
        /*0286*/ 	.byte	0x08
	.zero		1


	//   ....[24]....
        /*0288*/ 	.word	0x00000790
        /*028c*/ 	.word	0x000000ff
        /*0290*/ 	.word	0x00000060
        /*0294*/ 	.short	0x0100
        /*0296*/ 	.byte	0x08
	.zero		1


	//   ....[25]....
        /*0298*/ 	.word	0x000007a0
        /*029c*/ 	.word	0x000000ff
        /*02a0*/ 	.word	0x00000130
        /*02a4*/ 	.short	0x0100
        /*02a6*/ 	.byte	0x08
	.zero		1


	//   ....[26]....
        /*02a8*/ 	.word	0x000007b0
        /*02ac*/ 	.word	0x000000ff
        /*02b0*/ 	.word	0x00000068
        /*02b4*/ 	.short	0x0100
        /*02b6*/ 	.byte	0x08
	.zero		1


	//   ....[27]....
        /*02b8*/ 	.word	0x000007c0
        /*02bc*/ 	.word	0x000000ff
        /*02c0*/ 	.word	0x00000138
        /*02c4*/ 	.short	0x0100
        /*02c6*/ 	.byte	0x08
	.zero		1


	//   ....[28]....
        /*02c8*/ 	.word	0x000007d0
        /*02cc*/ 	.word	0x000000ff
        /*02d0*/ 	.word	0x00000070
        /*02d4*/ 	.short	0x0100
        /*02d6*/ 	.byte	0x08
	.zero		1


	//   ....[29]....
        /*02d8*/ 	.word	0x000007e0
        /*02dc*/ 	.word	0x000000ff
        /*02e0*/ 	.word	0x00000140
        /*02e4*/ 	.short	0x0100
        /*02e6*/ 	.byte	0x08
	.zero		1


	//   ....[30]....
        /*02e8*/ 	.word	0x000007f0
        /*02ec*/ 	.word	0x000000ff
        /*02f0*/ 	.word	0x00000078
        /*02f4*/ 	.short	0x0100
        /*02f6*/ 	.byte	0x08
	.zero		1


	//   ....[31]....
        /*02f8*/ 	.word	0x00000800
        /*02fc*/ 	.word	0x000000ff
        /*0300*/ 	.word	0x00000148
        /*0304*/ 	.short	0x0100
        /*0306*/ 	.byte	0x08
	.zero		1


	//   ....[32]....
        /*0308*/ 	.word	0x00000810
        /*030c*/ 	.word	0x000000ff
        /*0310*/ 	.word	0x00000080
        /*0314*/ 	.short	0x0100
        /*0316*/ 	.byte	0x08
	.zero		1


	//   ....[33]....
        /*0318*/ 	.word	0x00000820
        /*031c*/ 	.word	0x000000ff
        /*0320*/ 	.word	0x00000150
        /*0324*/ 	.short	0x0100
        /*0326*/ 	.byte	0x08
	.zero		1


	//   ....[34]....
        /*0328*/ 	.word	0x00000830
        /*032c*/ 	.word	0x000000ff
        /*0330*/ 	.word	0x00000088
        /*0334*/ 	.short	0x0100
        /*0336*/ 	.byte	0x08
	.zero		1


	//   ....[35]....
        /*0338*/ 	.word	0x00000840
        /*033c*/ 	.word	0x000000ff
        /*0340*/ 	.word	0x00000158
        /*0344*/ 	.short	0x0100
        /*0346*/ 	.byte	0x08
	.zero		1


	//   ....[36]....
        /*0348*/ 	.word	0x00000850
        /*034c*/ 	.word	0x000000ff
        /*0350*/ 	.word	0x00000090
        /*0354*/ 	.short	0x0100
        /*0356*/ 	.byte	0x08
	.zero		1


	//   ....[37]....
        /*0358*/ 	.word	0x00000860
        /*035c*/ 	.word	0x000000ff
        /*0360*/ 	.word	0x00000160
        /*0364*/ 	.short	0x0100
        /*0366*/ 	.byte	0x08
	.zero		1


	//   ....[38]....
        /*0368*/ 	.word	0x00000870
        /*036c*/ 	.word	0x000000ff
        /*0370*/ 	.word	0x00000098
        /*0374*/ 	.short	0x0100
        /*0376*/ 	.byte	0x08
	.zero		1


	//   ....[39]....
        /*0378*/ 	.word	0x00000880
        /*037c*/ 	.word	0x000000ff
        /*0380*/ 	.word	0x00000168
        /*0384*/ 	.short	0x0100
        /*0386*/ 	.byte	0x08
	.zero		1


	//   ....[40]....
        /*0388*/ 	.word	0x00000890
        /*038c*/ 	.word	0x000000ff
        /*0390*/ 	.word	0x000000a0
        /*0394*/ 	.short	0x0100
        /*0396*/ 	.byte	0x08
	.zero		1


	//   ....[41]....
        /*0398*/ 	.word	0x000008a0
        /*039c*/ 	.word	0x000000ff
        /*03a0*/ 	.word	0x00000170
        /*03a4*/ 	.short	0x0100
        /*03a6*/ 	.byte	0x08
	.zero		1


	//   ....[42]....
        /*03a8*/ 	.word	0x000008b0
        /*03ac*/ 	.word	0x000000ff
        /*03b0*/ 	.word	0x000000a8
        /*03b4*/ 	.short	0x0100
        /*03b6*/ 	.byte	0x08
	.zero		1


	//   ....[43]....
        /*03b8*/ 	.word	0x000008c0
        /*03bc*/ 	.word	0x000000ff
        /*03c0*/ 	.word	0x00000178
        /*03c4*/ 	.short	0x0100
        /*03c6*/ 	.byte	0x08
	.zero		1


	//   ....[44]....
        /*03c8*/ 	.word	0x000008d0
        /*03cc*/ 	.word	0x000000ff
        /*03d0*/ 	.word	0x000000b0
        /*03d4*/ 	.short	0x0100
        /*03d6*/ 	.byte	0x08
	.zero		1


	//   ....[45]....
        /*03d8*/ 	.word	0x000008e0
        /*03dc*/ 	.word	0x000000ff
        /*03e0*/ 	.word	0x00000180
        /*03e4*/ 	.short	0x0100
        /*03e6*/ 	.byte	0x08
	.zero		1


	//   ....[46]....
        /*03e8*/ 	.word	0x000008f0
        /*03ec*/ 	.word	0x000000ff
        /*03f0*/ 	.word	0x000000b8
        /*03f4*/ 	.short	0x0100
        /*03f6*/ 	.byte	0x08
	.zero		1


	//   ....[47]....
        /*03f8*/ 	.word	0x00000900
        /*03fc*/ 	.word	0x000000ff
        /*0400*/ 	.word	0x00000188
        /*0404*/ 	.short	0x0100
        /*0406*/ 	.byte	0x08
	.zero		1


	//   ....[48]....
        /*0408*/ 	.word	0x00000910
        /*040c*/ 	.word	0x000000ff
        /*0410*/ 	.word	0x000000c0
        /*0414*/ 	.short	0x0100
        /*0416*/ 	.byte	0x08
	.zero		1


	//   ....[49]....
        /*0418*/ 	.word	0x00000920
        /*041c*/ 	.word	0x000000ff
        /*0420*/ 	.word	0x00000190
        /*0424*/ 	.short	0x0100
        /*0426*/ 	.byte	0x08
	.zero		1


	//   ....[50]....
        /*0428*/ 	.word	0x00000930
        /*042c*/ 	.word	0x000000ff
        /*0430*/ 	.word	0x000000c8
        /*0434*/ 	.short	0x0100
        /*0436*/ 	.byte	0x08
	.zero		1


	//   ....[51]....
        /*0438*/ 	.word	0x00000940
        /*043c*/ 	.word	0x000000ff
        /*0440*/ 	.word	0x00000198
        /*0444*/ 	.short	0x0100
        /*0446*/ 	.byte	0x08
	.zero		1


	//   ....[52]....
        /*0448*/ 	.word	0x00000a70
        /*044c*/ 	.word	0x000000ff
        /*0450*/ 	.word	0x000001a0
        /*0454*/ 	.short	0x0100
        /*0456*/ 	.byte	0x09
	.zero		1


	//   ....[53]....
        /*0458*/ 	.word	0x00000a80
        /*045c*/ 	.word	0x000000ff
        /*0460*/ 	.word	0x000001b0
        /*0464*/ 	.short	0x0100
        /*0466*/ 	.byte	0x09
	.zero		1


	//   ....[54]....
        /*0468*/ 	.word	0x00000a90
        /*046c*/ 	.word	0x000000ff
        /*0470*/ 	.word	0x000001a8
        /*0474*/ 	.short	0x0100
        /*0476*/ 	.byte	0x09
	.zero		1


	//   ....[55]....
        /*0478*/ 	.word	0x00000aa0
        /*047c*/ 	.word	0x000000ff
        /*0480*/ 	.word	0x000001b8
        /*0484*/ 	.short	0x0100
        /*0486*/ 	.byte	0x09
	.zero		1


	//   ....[56]....
        /*0488*/ 	.word	0x00000b80
        /*048c*/ 	.word	0x000000ff
        /*0490*/ 	.word	0x000001c0
        /*0494*/ 	.short	0x0100
        /*0496*/ 	.byte	0x08
	.zero		1


	//   ....[57]....
        /*0498*/ 	.word	0x00000b90
        /*049c*/ 	.word	0x000000ff
        /*04a0*/ 	.word	0x000001c8
        /*04a4*/ 	.short	0x0100
        /*04a6*/ 	.byte	0x08
	.zero		1


	//   ....[58]....
        /*04a8*/ 	.word	0x00000cc0
        /*04ac*/ 	.word	0x000000ff
        /*04b0*/ 	.word	0x000001d0
        /*04b4*/ 	.short	0x0100
        /*04b6*/ 	.byte	0x08
	.zero		1


	//   ....[59]....
        /*04b8*/ 	.word	0x00000cd0
        /*04bc*/ 	.word	0x000000ff
        /*04c0*/ 	.word	0x000001e0
        /*04c4*/ 	.short	0x0100
        /*04c6*/ 	.byte	0x08
	.zero		1


	//   ....[60]....
        /*04c8*/ 	.word	0x00000ce0
        /*04cc*/ 	.word	0x000000ff
        /*04d0*/ 	.word	0x000001d8
        /*04d4*/ 	.short	0x0100
        /*04d6*/ 	.byte	0x08
	.zero		1


	//   ....[61]....
        /*04d8*/ 	.word	0x00000cf0
        /*04dc*/ 	.word	0x000000ff
        /*04e0*/ 	.word	0x000001e8
        /*04e4*/ 	.short	0x0100
        /*04e6*/ 	.byte	0x08
	.zero		1


	//   ....[62]....
        /*04e8*/ 	.word	0x00000e10
        /*04ec*/ 	.word	0x000000ff
        /*04f0*/ 	.word	0x000001f0
        /*04f4*/ 	.short	0x0100
        /*04f6*/ 	.byte	0x09
	.zero		1


	//   ....[63]....
        /*04f8*/ 	.word	0x00000e20
        /*04fc*/ 	.word	0x000000ff
        /*0500*/ 	.word	0x00000210
        /*0504*/ 	.short	0x0100
        /*0506*/ 	.byte	0x09
	.zero		1


	//   ....[64]....
        /*0508*/ 	.word	0x00000e30
        /*050c*/ 	.word	0x000000ff
        /*0510*/ 	.word	0x000001f8
        /*0514*/ 	.short	0x0100
        /*0516*/ 	.byte	0x09
	.zero		1


	//   ....[65]....
        /*0518*/ 	.word	0x00000e40
        /*051c*/ 	.word	0x000000ff
        /*0520*/ 	.word	0x00000218
        /*0524*/ 	.short	0x0100
        /*0526*/ 	.byte	0x09
	.zero		1


	//   ....[66]....
        /*0528*/ 	.word	0x00000e50
        /*052c*/ 	.word	0x000000ff
        /*0530*/ 	.word	0x00000200
        /*0534*/ 	.short	0x0100
        /*0536*/ 	.byte	0x09
	.zero		1


	//   ....[67]....
        /*0538*/ 	.word	0x00000e60
        /*053c*/ 	.word	0x000000ff
        /*0540*/ 	.word	0x00000220
        /*0544*/ 	.short	0x0100
        /*0546*/ 	.byte	0x09
	.zero		1


	//   ....[68]....
        /*0548*/ 	.word	0x00000e70
        /*054c*/ 	.word	0x000000ff
        /*0550*/ 	.word	0x00000208
        /*0554*/ 	.short	0x0100
        /*0556*/ 	.byte	0x09
	.zero		1


	//   ....[69]....
        /*0558*/ 	.word	0x00000e80
        /*055c*/ 	.word	0x000000ff
        /*0560*/ 	.word	0x00000228
        /*0564*/ 	.short	0x0100
        /*0566*/ 	.byte	0x09
	.zero		1


	//   ....[70]....
        /*0568*/ 	.word	0x00000f70
        /*056c*/ 	.word	0x000000ff
        /*0570*/ 	.word	0x00000230
        /*0574*/ 	.short	0x0100
        /*0576*/ 	.byte	0x08
	.zero		1


	//   ....[71]....
        /*0578*/ 	.word	0x00000f80
        /*057c*/ 	.word	0x000000ff
        /*0580*/ 	.word	0x00000240
        /*0584*/ 	.short	0x0100
        /*0586*/ 	.byte	0x08
	.zero		1


	//   ....[72]....
        /*0588*/ 	.word	0x00000f90
        /*058c*/ 	.word	0x000000ff
        /*0590*/ 	.word	0x00000238
        /*0594*/ 	.short	0x0100
        /*0596*/ 	.byte	0x08
	.zero		1


	//   ....[73]....
        /*0598*/ 	.word	0x00000fa0
        /*059c*/ 	.word	0x000000ff
        /*05a0*/ 	.word	0x00000248
        /*05a4*/ 	.short	0x0100
        /*05a6*/ 	.byte	0x08
	.zero		1


	//   ....[74]....
        /*05a8*/ 	.word	0x00001090
        /*05ac*/ 	.word	0x000000ff
        /*05b0*/ 	.word	0x00000250
        /*05b4*/ 	.short	0x0100
        /*05b6*/ 	.byte	0x07
	.zero		1


	//   ....[75]....
        /*05b8*/ 	.word	0x00001aa0
        /*05bc*/ 	.word	0x00000003
        /*05c0*/ 	.word	0x00000240
        /*05c4*/ 	.short	0x010a
        /*05c6*/ 	.byte	0xff
	.zero		1


	//   ....[76]....
        /*05c8*/ 	.word	0x00001ad0
        /*05cc*/ 	.word	0x00000003
        /*05d0*/ 	.word	0x00000230
        /*05d4*/ 	.short	0x0101
        /*05d6*/ 	.byte	0xff
	.zero		1


	//   ....[77]....
        /*05d8*/ 	.word	0x00001bd0
        /*05dc*/ 	.word	0x000000ff
        /*05e0*/ 	.word	0x000000d0
        /*05e4*/ 	.short	0x010a
        /*05e6*/ 	.byte	0x08
	.zero		1


	//   ....[78]....
        /*05e8*/ 	.word	0x00001c90
        /*05ec*/ 	.word	0x000000ff
        /*05f0*/ 	.word	0x000000d0
        /*05f4*/ 	.short	0x010a
        /*05f6*/ 	.byte	0x21
	.zero		1


	//   ....[79]....
        /*05f8*/ 	.word	0x00001e50
        /*05fc*/ 	.word	0x000000ff
        /*0600*/ 	.word	0x000000d0
        /*0604*/ 	.short	0x010a
        /*0606*/ 	.byte	0x08
	.zero		1


	//   ....[80]....
        /*0608*/ 	.word	0x00001f30
        /*060c*/ 	.word	0x000000ff
        /*0610*/ 	.word	0x000001c8
        /*0614*/ 	.short	0x0101
        /*0616*/ 	.byte	0x06
	.zero		1


	//   ....[81]....
        /*0618*/ 	.word	0x00001f50
        /*061c*/ 	.word	0x000000ff
        /*0620*/ 	.word	0x000000d0
        /*0624*/ 	.short	0x010a
        /*0626*/ 	.byte	0x08
	.zero		1


	//   ....[82]....
        /*0628*/ 	.word	0x00001fd0
        /*062c*/ 	.word	0x000000ff
        /*0630*/ 	.word	0x000000d0
        /*0634*/ 	.short	0x010a
        /*0636*/ 	.byte	0x11
	.zero		1


	//   ....[83]....
        /*0638*/ 	.word	0x00002160
        /*063c*/ 	.word	0x000000ff
        /*0640*/ 	.word	0x000000d0
        /*0644*/ 	.short	0x010a
        /*0646*/ 	.byte	0x08
	.zero		1


	//   ....[84]....
        /*0648*/ 	.word	0x000022a0
        /*064c*/ 	.word	0x00000002
        /*0650*/ 	.word	0x000001d0
        /*0654*/ 	.short	0x010a
        /*0656*/ 	.byte	0xff
	.zero		1


	//   ....[85]....
        /*0658*/ 	.word	0x00002360
        /*065c*/ 	.word	0x00000002
        /*0660*/ 	.word	0x00000000
        /*0664*/ 	.short	0x0101
        /*0666*/ 	.byte	0xff
	.zero		1


	//   ....[86]....
        /*0668*/ 	.word	0x000028c0
        /*066c*/ 	.word	0x000000ff
        /*0670*/ 	.word	0x00000000
        /*0674*/ 	.short	0x010a
        /*0676*/ 	.byte	0x04
	.zero		1


	//   ....[87]....
        /*0678*/ 	.word	0x00002950
        /*067c*/ 	.word	0x000000ff
        /*0680*/ 	.word	0x00000000
        /*0684*/ 	.short	0x010a
        /*0686*/ 	.byte	0x04
	.zero		1


	//   ....[88]....
        /*0688*/ 	.word	0x000029e0
        /*068c*/ 	.word	0x000000ff
        /*0690*/ 	.word	0x00000000
        /*0694*/ 	.short	0x010a
        /*0696*/ 	.byte	0x04
	.zero		1


	//   ....[89]....
        /*0698*/ 	.word	0x00002a70
        /*069c*/ 	.word	0x000000ff
        /*06a0*/ 	.word	0x00000000
        /*06a4*/ 	.short	0x010a
        /*06a6*/ 	.byte	0x04
	.zero		1


	//   ....[90]....
        /*06a8*/ 	.word	0x00002b00
        /*06ac*/ 	.word	0x000000ff
        /*06b0*/ 	.word	0x00000000
        /*06b4*/ 	.short	0x010a
        /*06b6*/ 	.byte	0x04
	.zero		1


	//   ....[91]....
        /*06b8*/ 	.word	0x00002b90
        /*06bc*/ 	.word	0x000000ff
        /*06c0*/ 	.word	0x00000000
        /*06c4*/ 	.short	0x010a
        /*06c6*/ 	.byte	0x04
	.zero		1


	//   ....[92]....
        /*06c8*/ 	.word	0x00002c20
        /*06cc*/ 	.word	0x000000ff
        /*06d0*/ 	.word	0x00000000
        /*06d4*/ 	.short	0x010a
        /*06d6*/ 	.byte	0x04
	.zero		1


	//   ....[93]....
        /*06d8*/ 	.word	0x00002cb0
        /*06dc*/ 	.word	0x000000ff
        /*06e0*/ 	.word	0x00000000
        /*06e4*/ 	.short	0x010a
        /*06e6*/ 	.byte	0x04
	.zero		1


	//   ....[94]....
        /*06e8*/ 	.word	0x00002d40
        /*06ec*/ 	.word	0x000000ff
        /*06f0*/ 	.word	0x00000000
        /*06f4*/ 	.short	0x010a
        /*06f6*/ 	.byte	0x04
	.zero		1


	//   ....[95]....
        /*06f8*/ 	.word	0x00002dd0
        /*06fc*/ 	.word	0x000000ff
        /*0700*/ 	.word	0x00000000
        /*0704*/ 	.short	0x010a
        /*0706*/ 	.byte	0x04
	.zero		1


	//   ....[96]....
        /*0708*/ 	.word	0x00002e60
        /*070c*/ 	.word	0x000000ff
        /*0710*/ 	.word	0x00000000
        /*0714*/ 	.short	0x010a
        /*0716*/ 	.byte	0x04
	.zero		1


	//   ....[97]....
        /*0718*/ 	.word	0x00002ef0
        /*071c*/ 	.word	0x000000ff
        /*0720*/ 	.word	0x00000000
        /*0724*/ 	.short	0x010a
        /*0726*/ 	.byte	0x04
	.zero		1


	//   ....[98]....
        /*0728*/ 	.word	0x00002f80
        /*072c*/ 	.word	0x000000ff
        /*0730*/ 	.word	0x00000000
        /*0734*/ 	.short	0x010a
        /*0736*/ 	.byte	0x04
	.zero		1


	//   ....[99]....
        /*0738*/ 	.word	0x00003010
        /*073c*/ 	.word	0x000000ff
        /*0740*/ 	.word	0x00000000
        /*0744*/ 	.short	0x010a
        /*0746*/ 	.byte	0x04
	.zero		1


	//   ....[100]....
        /*0748*/ 	.word	0x000030a0
        /*074c*/ 	.word	0x000000ff
        /*0750*/ 	.word	0x00000000
        /*0754*/ 	.short	0x010a
        /*0756*/ 	.byte	0x04
	.zero		1


	//   ....[101]....
        /*0758*/ 	.word	0x00003130
        /*075c*/ 	.word	0x000000ff
        /*0760*/ 	.word	0x00000000
        /*0764*/ 	.short	0x010a
        /*0766*/ 	.byte	0x04
	.zero		1


	//   ....[102]....
        /*0768*/ 	.word	0x000031c0
        /*076c*/ 	.word	0x000000ff
        /*0770*/ 	.word	0x00000000
        /*0774*/ 	.short	0x010a
        /*0776*/ 	.byte	0x04
	.zero		1


	//   ....[103]....
        /*0778*/ 	.word	0x00003250
        /*077c*/ 	.word	0x000000ff
        /*0780*/ 	.word	0x00000000
        /*0784*/ 	.short	0x010a
        /*0786*/ 	.byte	0x04
	.zero		1


	//   ....[104]....
        /*0788*/ 	.word	0x000032e0
        /*078c*/ 	.word	0x000000ff
        /*0790*/ 	.word	0x00000000
        /*0794*/ 	.short	0x010a
        /*0796*/ 	.byte	0x04
	.zero		1


	//   ....[105]....
        /*0798*/ 	.word	0x00003370
        /*079c*/ 	.word	0x000000ff
        /*07a0*/ 	.word	0x00000000
        /*07a4*/ 	.short	0x010a
        /*07a6*/ 	.byte	0x04
	.zero		1


	//   ....[106]....
        /*07a8*/ 	.word	0x00003400
        /*07ac*/ 	.word	0x000000ff
        /*07b0*/ 	.word	0x00000000
        /*07b4*/ 	.short	0x010a
        /*07b6*/ 	.byte	0x04
	.zero		1


	//   ....[107]....
        /*07b8*/ 	.word	0x00003490
        /*07bc*/ 	.word	0x000000ff
        /*07c0*/ 	.word	0x00000000
        /*07c4*/ 	.short	0x010a
        /*07c6*/ 	.byte	0x04
	.zero		1


	//   ....[108]....
        /*07c8*/ 	.word	0x00003520
        /*07cc*/ 	.word	0x000000ff
        /*07d0*/ 	.word	0x00000000
        /*07d4*/ 	.short	0x010a
        /*07d6*/ 	.byte	0x04
	.zero		1


	//   ....[109]....
        /*07d8*/ 	.word	0x000035b0
        /*07dc*/ 	.word	0x000000ff
        /*07e0*/ 	.word	0x00000000
        /*07e4*/ 	.short	0x010a
        /*07e6*/ 	.byte	0x04
	.zero		1


	//   ....[110]....
        /*07e8*/ 	.word	0x00003640
        /*07ec*/ 	.word	0x000000ff
        /*07f0*/ 	.word	0x00000000
        /*07f4*/ 	.short	0x010a
        /*07f6*/ 	.byte	0x04
	.zero		1


	//   ....[111]....
        /*07f8*/ 	.word	0x000036e0
        /*07fc*/ 	.word	0x00000000
        /*0800*/ 	.word	0x00000000
        /*0804*/ 	.short	0x010a
        /*0806*/ 	.byte	0xff
	.zero		1


	//   ....[112]....
        /*0808*/ 	.word	0x00003810
        /*080c*/ 	.word	0x00000000
        /*0810*/ 	.word	0x00000230
        /*0814*/ 	.short	0x010a
        /*0816*/ 	.byte	0xff
	.zero		1


	//   ....[113]....
        /*0818*/ 	.word	0x00003880
        /*081c*/ 	.word	0x00000004
        /*0820*/ 	.word	0x00000000
        /*0824*/ 	.short	0x0101
        /*0826*/ 	.byte	0xff
	.zero		1


	//   ....[114]....
        /*0828*/ 	.word	0x000038a0
        /*082c*/ 	.word	0x000000ff
        /*0830*/ 	.word	0x000001e0
        /*0834*/ 	.short	0x010a
        /*0836*/ 	.byte	0x05
	.zero		1


	//   ....[115]....
        /*0838*/ 	.word	0x000039c0
        /*083c*/ 	.word	0x00000000
        /*0840*/ 	.word	0x000001d0
        /*0844*/ 	.short	0x010a
        /*0846*/ 	.byte	0xff
	.zero		1


	//   ....[116]....
        /*0848*/ 	.word	0x00003ac0
        /*084c*/ 	.word	0x00000000
        /*0850*/ 	.word	0x00000000
        /*0854*/ 	.short	0x0101
        /*0856*/ 	.byte	0xff
	.zero		1


	//   ....[117]....
        /*0858*/ 	.word	0x00003b50
        /*085c*/ 	.word	0x000000ff
        /*0860*/ 	.word	0x000001e0
        /*0864*/ 	.short	0x0106
        /*0866*/ 	.byte	0x05
	.zero		1


	//   ....[118]....
        /*0868*/ 	.word	0x00003b70
        /*086c*/ 	.word	0x000000ff
        /*0870*/ 	.word	0x000001e0
        /*0874*/ 	.short	0x010a
        /*0876*/ 	.byte	0x05
	.zero		1


	//   ....[119]....
        /*0878*/ 	.word	0x00003c00
        /*087c*/ 	.word	0x000000ff
        /*0880*/ 	.word	0x000001e0
        /*0884*/ 	.short	0x0106
        /*0886*/ 	.byte	0x04
	.zero		1


	//   ....[120]....
        /*0888*/ 	.word	0x00003c40
        /*088c*/ 	.word	0x00000000
        /*0890*/ 	.word	0x000001e0
        /*0894*/ 	.short	0x010a
        /*0896*/ 	.byte	0xff
	.zero		1


	//   ....[121]....
        /*0898*/ 	.word	0x00003e80
        /*089c*/ 	.word	0x000000ff
        /*08a0*/ 	.word	0x00000008
        /*08a4*/ 	.short	0x010a
        /*08a6*/ 	.byte	0x06
	.zero		1


	//   ....[122]....
        /*08a8*/ 	.word	0x00003ea0
        /*08ac*/ 	.word	0x000000ff
        /*08b0*/ 	.word	0x00000008
        /*08b4*/ 	.short	0x010a
        /*08b6*/ 	.byte	0x06
	.zero		1


	//   ....[123]....
        /*08b8*/ 	.word	0x00004030
        /*08bc*/ 	.word	0x000000ff
        /*08c0*/ 	.word	0x00000008
        /*08c4*/ 	.short	0x010a
        /*08c6*/ 	.byte	0x06
	.zero		1


	//   ....[124]....
        /*08c8*/ 	.word	0x00004050
        /*08cc*/ 	.word	0x000000ff
        /*08d0*/ 	.word	0x00000008
        /*08d4*/ 	.short	0x010a
        /*08d6*/ 	.byte	0x06
	.zero		1


	//   ....[125]....
        /*08d8*/ 	.word	0x00004110
        /*08dc*/ 	.word	0x000000ff
        /*08e0*/ 	.word	0x00000000
        /*08e4*/ 	.short	0x0101
        /*08e6*/ 	.byte	0x07
	.zero		1


	//   ....[126]....
        /*08e8*/ 	.word	0x00004410
        /*08ec*/ 	.word	0x00000000
        /*08f0*/ 	.word	0x000001d0
        /*08f4*/ 	.short	0x010a
        /*08f6*/ 	.byte	0xff
	.zero		1


	//   ....[127]....
        /*08f8*/ 	.word	0x000044d0
        /*08fc*/ 	.word	0x00000000
        /*0900*/ 	.word	0x00000000
        /*0904*/ 	.short	0x0101
        /*0906*/ 	.byte	0xff
	.zero		1


	//   ....[128]....
        /*0908*/ 	.word	0x00004590
        /*090c*/ 	.word	0x000000ff
        /*0910*/ 	.word	0x00000000
        /*0914*/ 	.short	0x010a
        /*0916*/ 	.byte	0x06
	.zero		1


	//   ....[129]....
        /*0918*/ 	.word	0x000045a0
        /*091c*/ 	.word	0x000000ff
        /*0920*/ 	.word	0x00000210
        /*0924*/ 	.short	0x010a
        /*0926*/ 	.byte	0x0a
	.zero		1


	//   ....[130]....
        /*0928*/ 	.word	0x00004650
        /*092c*/ 	.word	0x000000ff
        /*0930*/ 	.word	0x00000000
        /*0934*/ 	.short	0x010a
        /*0936*/ 	.byte	0x09
	.zero		1


	//   ....[131]....
        /*0938*/ 	.word	0x00004790
        /*093c*/ 	.word	0x000000ff
        /*0940*/ 	.word	0x00000000
        /*0944*/ 	.short	0x010a
        /*0946*/ 	.byte	0x06
	.zero		1


	//   ....[132]....
        /*0948*/ 	.word	0x000049e0
        /*094c*/ 	.word	0x000000ff
        /*0950*/ 	.word	0x00000000
        /*0954*/ 	.short	0x010a
        /*0956*/ 	.byte	0x07
	.zero		1


	//   ....[133]....
        /*0958*/ 	.word	0x00004a70
        /*095c*/ 	.word	0x000000ff
        /*0960*/ 	.word	0x00000000
        /*0964*/ 	.short	0x010a
        /*0966*/ 	.byte	0x07
	.zero		1


	//   ....[134]....
        /*0968*/ 	.word	0x00004b00
        /*096c*/ 	.word	0x000000ff
        /*0970*/ 	.word	0x00000000
        /*0974*/ 	.short	0x010a
        /*0976*/ 	.byte	0x07
	.zero		1


	//   ....[135]....
        /*0978*/ 	.word	0x00004ba0
        /*097c*/ 	.word	0x00000000
        /*0980*/ 	.word	0x00000000
        /*0984*/ 	.short	0x010a
        /*0986*/ 	.byte	0xff
	.zero		1


	//   ....[136]....
        /*0988*/ 	.word	0x00004be0
        /*098c*/ 	.word	0x00000000
        /*0990*/ 	.word	0x00000000
        /*0994*/ 	.short	0x010a
        /*0996*/ 	.byte	0xff
	.zero		1


	//   ....[137]....
        /*0998*/ 	.word	0x00004c50
        /*099c*/ 	.word	0x000000ff
        /*09a0*/ 	.word	0x00000000
        /*09a4*/ 	.short	0x0101
        /*09a6*/ 	.byte	0x05
	.zero		1


	//   ....[138]....
        /*09a8*/ 	.word	0x00004c90
        /*09ac*/ 	.word	0x000000ff
        /*09b0*/ 	.word	0x00000250
        /*09b4*/ 	.short	0x010a
        /*09b6*/ 	.byte	0x08
	.zero		1


	//   ....[139]....
        /*09b8*/ 	.word	0x00004ce0
        /*09bc*/ 	.word	0x000000ff
        /*09c0*/ 	.word	0x00000000
        /*09c4*/ 	.short	0x0101
        /*09c6*/ 	.byte	0x05
	.zero		1


	//   ....[140]....
        /*09c8*/ 	.word	0x00005110
        /*09cc*/ 	.word	0x00000000
        /*09d0*/ 	.word	0x000001d0
        /*09d4*/ 	.short	0x010a
        /*09d6*/ 	.byte	0xff
	.zero		1


	//   ....[141]....
        /*09d8*/ 	.word	0x000051d0
        /*09dc*/ 	.word	0x00000000
        /*09e0*/ 	.word	0x00000000
        /*09e4*/ 	.short	0x0101
        /*09e6*/ 	.byte	0xff
	.zero		1


	//   ....[142]....
        /*09e8*/ 	.word	0x000054f0
        /*09ec*/ 	.word	0x000000ff
        /*09f0*/ 	.word	0x000001c8
        /*09f4*/ 	.short	0x010a
        /*09f6*/ 	.byte	0x07
	.zero		1


	//   ....[143]....
        /*09f8*/ 	.word	0x000056e0
        /*09fc*/ 	.word	0x000000ff
        /*0a00*/ 	.word	0x000001b0
        /*0a04*/ 	.short	0x010a
        /*0a06*/ 	.byte	0x07
	.zero		1


	//   ....[144]....
        /*0a08*/ 	.word	0x00005940
        /*0a0c*/ 	.word	0x000000ff
        /*0a10*/ 	.word	0x000001a0
        /*0a14*/ 	.short	0x010b
        /*0a16*/ 	.byte	0x07
	.zero		1


	//   ....[145]....
        /*0a18*/ 	.word	0x000059b0
        /*0a1c*/ 	.word	0x000000ff
        /*0a20*/ 	.word	0x00000000
        /*0a24*/ 	.short	0x0101
        /*0a26*/ 	.byte	0x0e
	.zero		1


	//   ....[146]....
        /*0a28*/ 	.word	0x000059f0
        /*0a2c*/ 	.word	0x000000ff
        /*0a30*/ 	.word	0x000001b8
        /*0a34*/ 	.short	0x010a
        /*0a36*/ 	.byte	0x07
	.zero		1


	//   ....[147]....
        /*0a38*/ 	.word	0x00005c20
        /*0a3c*/ 	.word	0x000000ff
        /*0a40*/ 	.word	0x000001a8
        /*0a44*/ 	.short	0x010b
        /*0a46*/ 	.byte	0x07
	.zero		1


	//   ....[148]....
        /*0a48*/ 	.word	0x00005c40
        /*0a4c*/ 	.word	0x000000ff
        /*0a50*/ 	.word	0x00000000
        /*0a54*/ 	.short	0x0101
        /*0a56*/ 	.byte	0x0d
	.zero		1


	//   ....[149]....
        /*0a58*/ 	.word	0x00005c70
        /*0a5c*/ 	.word	0x000000ff
        /*0a60*/ 	.word	0x000001b0
        /*0a64*/ 	.short	0x010a
        /*0a66*/ 	.byte	0x07
	.zero		1


	//   ....[150]....
        /*0a68*/ 	.word	0x00005cb0
        /*0a6c*/ 	.word	0x00000000
        /*0a70*/ 	.word	0x000001b8
        /*0a74*/ 	.short	0x010a
        /*0a76*/ 	.byte	0xff
	.zero		1


	//   ....[151]....
        /*0a78*/ 	.word	0x00005fe0
        /*0a7c*/ 	.word	0x00000000
        /*0a80*/ 	.word	0x000001d0
        /*0a84*/ 	.short	0x010a
        /*0a86*/ 	.byte	0xff
	.zero		1


	//   ....[152]....
        /*0a88*/ 	.word	0x000060f0
        /*0a8c*/ 	.word	0x00000000
        /*0a90*/ 	.word	0x00000000
        /*0a94*/ 	.short	0x0101
        /*0a96*/ 	.byte	0xff
	.zero		1


	//   ....[153]....
        /*0a98*/ 	.word	0x00006b00
        /*0a9c*/ 	.word	0x00000003
        /*0aa0*/ 	.word	0x000001a0
        /*0aa4*/ 	.short	0x010a
        /*0aa6*/ 	.byte	0xff
	.zero		1


	//   ....[154]....
        /*0aa8*/ 	.word	0x00006b50
        /*0aac*/ 	.word	0x0000006f
        /*0ab0*/ 	.word	0x000001f0
        /*0ab4*/ 	.short	0x010a
        /*0ab6*/ 	.byte	0xff
	.zero		1


	//   ....[155]....
        /*0ab8*/ 	.word	0x00006c80
        /*0abc*/ 	.word	0x00000003
        /*0ac0*/ 	.word	0x000001a0
        /*0ac4*/ 	.short	0x010a
        /*0ac6*/ 	.byte	0xff
	.zero		1


	//   ....[156]....
        /*0ac8*/ 	.word	0x00006dc0
        /*0acc*/ 	.word	0x00000000
        /*0ad0*/ 	.word	0x00000000
        /*0ad4*/ 	.short	0x0101
        /*0ad6*/ 	.byte	0xff
	.zero		1


	//   ....[157]....
        /*0ad8*/ 	.word	0x00006e20
        /*0adc*/ 	.word	0x0000006f
        /*0ae0*/ 	.word	0x000001f0
        /*0ae4*/ 	.short	0x010a
        /*0ae6*/ 	.byte	0xff
	.zero		1


	//   ....[158]....
        /*0ae8*/ 	.word	0x000079c0
        /*0aec*/ 	.word	0x0000007d
        /*0af0*/ 	.word	0x000001a0
        /*0af4*/ 	.short	0x010a
        /*0af6*/ 	.byte	0xff
	.zero		1


	//   ....[159]....
        /*0af8*/ 	.word	0x00007a80
        /*0afc*/ 	.word	0x0000007d
        /*0b00*/ 	.word	0x000001a0
        /*0b04*/ 	.short	0x010a
        /*0b06*/ 	.byte	0xff
	.zero		1


	//   ....[160]....
        /*0b08*/ 	.word	0x00007bc0
        /*0b0c*/ 	.word	0x00000002
        /*0b10*/ 	.word	0x00000000
        /*0b14*/ 	.short	0x0101
        /*0b16*/ 	.byte	0xff
	.zero		1


	//   ....[161]....
        /*0b18*/ 	.word	0x00007ea0
        /*0b1c*/ 	.word	0x0000006f
        /*0b20*/ 	.word	0x00000000
        /*0b24*/ 	.short	0x0101
        /*0b26*/ 	.byte	0xff
	.zero		1


	//   ....[162]....
        /*0b28*/ 	.word	0x00008850
        /*0b2c*/ 	.word	0x00000003
        /*0b30*/ 	.word	0x00000240
        /*0b34*/ 	.short	0x010a
        /*0b36*/ 	.byte	0xff
	.zero		1


	//   ....[163]....
        /*0b38*/ 	.word	0x000088b0
        /*0b3c*/ 	.word	0x00000002
        /*0b40*/ 	.word	0x000000d0
        /*0b44*/ 	.short	0x010a
        /*0b46*/ 	.byte	0xff
	.zero		1


	//   ....[164]....
        /*0b48*/ 	.word	0x00008910
        /*0b4c*/ 	.word	0x00000002
        /*0b50*/ 	.word	0x000000d0
        /*0b54*/ 	.short	0x010a
        /*0b56*/ 	.byte	0xff
	.zero		1


	//   ....[165]....
        /*0b58*/ 	.word	0x00008960
        /*0b5c*/ 	.word	0x00000002
        /*0b60*/ 	.word	0x000001d0
        /*0b64*/ 	.short	0x010a
        /*0b66*/ 	.byte	0xff
	.zero		1


	//   ....[166]....
        /*0b68*/ 	.word	0x000089c0
        /*0b6c*/ 	.word	0x00000000
        /*0b70*/ 	.word	0x00000000
        /*0b74*/ 	.short	0x010a
        /*0b76*/ 	.byte	0xff
	.zero		1


	//   ....[167]....
        /*0b78*/ 	.word	0x00008a20
        /*0b7c*/ 	.word	0x00000000
        /*0b80*/ 	.word	0x00000000
        /*0b84*/ 	.short	0x010a
        /*0b86*/ 	.byte	0xff
	.zero		1


	//   ....[168]....
        /*0b88*/ 	.word	0x00008a80
        /*0b8c*/ 	.word	0x00000000
        /*0b90*/ 	.word	0x00000000
        /*0b94*/ 	.short	0x010a
        /*0b96*/ 	.byte	0xff
	.zero		1


	//   ....[169]....
        /*0b98*/ 	.word	0x00008ae0
        /*0b9c*/ 	.word	0x00000000
        /*0ba0*/ 	.word	0x00000000
        /*0ba4*/ 	.short	0x010a
        /*0ba6*/ 	.byte	0xff
	.zero		1


	//   ....[170]....
        /*0ba8*/ 	.word	0x00008b40
        /*0bac*/ 	.word	0x00000000
        /*0bb0*/ 	.word	0x00000000
        /*0bb4*/ 	.short	0x010a
        /*0bb6*/ 	.byte	0xff
	.zero		1


	//   ....[171]....
        /*0bb8*/ 	.word	0x00008ba0
        /*0bbc*/ 	.word	0x00000000
        /*0bc0*/ 	.word	0x00000000
        /*0bc4*/ 	.short	0x010a
        /*0bc6*/ 	.byte	0xff
	.zero		1


	//   ....[172]....
        /*0bc8*/ 	.word	0x00008c00
        /*0bcc*/ 	.word	0x00000000
        /*0bd0*/ 	.word	0x00000000
        /*0bd4*/ 	.short	0x010a
        /*0bd6*/ 	.byte	0xff
	.zero		1


	//   ....[173]....
        /*0bd8*/ 	.word	0x00008c60
        /*0bdc*/ 	.word	0x00000000
        /*0be0*/ 	.word	0x00000000
        /*0be4*/ 	.short	0x010a
        /*0be6*/ 	.byte	0xff
	.zero		1


	//   ....[174]....
        /*0be8*/ 	.word	0x00008cc0
        /*0bec*/ 	.word	0x00000000
        /*0bf0*/ 	.word	0x00000000
        /*0bf4*/ 	.short	0x010a
        /*0bf6*/ 	.byte	0xff
	.zero		1


	//   ....[175]....
        /*0bf8*/ 	.word	0x00008d20
        /*0bfc*/ 	.word	0x00000000
        /*0c00*/ 	.word	0x00000000
        /*0c04*/ 	.short	0x010a
        /*0c06*/ 	.byte	0xff
	.zero		1


	//   ....[176]....
        /*0c08*/ 	.word	0x00008d80
        /*0c0c*/ 	.word	0x00000000
        /*0c10*/ 	.word	0x00000000
        /*0c14*/ 	.short	0x010a
        /*0c16*/ 	.byte	0xff
	.zero		1


	//   ....[177]....
        /*0c18*/ 	.word	0x00008de0
        /*0c1c*/ 	.word	0x00000000
        /*0c20*/ 	.word	0x00000000
        /*0c24*/ 	.short	0x010a
        /*0c26*/ 	.byte	0xff
	.zero		1


	//   ....[178]....
        /*0c28*/ 	.word	0x00008e40
        /*0c2c*/ 	.word	0x00000000
        /*0c30*/ 	.word	0x00000000
        /*0c34*/ 	.short	0x010a
        /*0c36*/ 	.byte	0xff
	.zero		1


	//   ....[179]....
        /*0c38*/ 	.word	0x00008ea0
        /*0c3c*/ 	.word	0x00000000
        /*0c40*/ 	.word	0x00000000
        /*0c44*/ 	.short	0x010a
        /*0c46*/ 	.byte	0xff
	.zero		1


	//   ....[180]....
        /*0c48*/ 	.word	0x00008f00
        /*0c4c*/ 	.word	0x00000000
        /*0c50*/ 	.word	0x00000000
        /*0c54*/ 	.short	0x010a
        /*0c56*/ 	.byte	0xff
	.zero		1


	//   ....[181]....
        /*0c58*/ 	.word	0x00008f60
        /*0c5c*/ 	.word	0x00000000
        /*0c60*/ 	.word	0x00000000
        /*0c64*/ 	.short	0x010a
        /*0c66*/ 	.byte	0xff
	.zero		1


	//   ....[182]....
        /*0c68*/ 	.word	0x00008fc0
        /*0c6c*/ 	.word	0x00000000
        /*0c70*/ 	.word	0x00000000
        /*0c74*/ 	.short	0x010a
        /*0c76*/ 	.byte	0xff
	.zero		1


	//   ....[183]....
        /*0c78*/ 	.word	0x00009020
        /*0c7c*/ 	.word	0x00000000
        /*0c80*/ 	.word	0x00000000
        /*0c84*/ 	.short	0x010a
        /*0c86*/ 	.byte	0xff
	.zero		1


	//   ....[184]....
        /*0c88*/ 	.word	0x00009080
        /*0c8c*/ 	.word	0x00000000
        /*0c90*/ 	.word	0x00000000
        /*0c94*/ 	.short	0x010a
        /*0c96*/ 	.byte	0xff
	.zero		1


	//   ....[185]....
        /*0c98*/ 	.word	0x000090e0
        /*0c9c*/ 	.word	0x00000000
        /*0ca0*/ 	.word	0x00000000
        /*0ca4*/ 	.short	0x010a
        /*0ca6*/ 	.byte	0xff
	.zero		1


	//   ....[186]....
        /*0ca8*/ 	.word	0x00009140
        /*0cac*/ 	.word	0x00000000
        /*0cb0*/ 	.word	0x00000000
        /*0cb4*/ 	.short	0x010a
        /*0cb6*/ 	.byte	0xff
	.zero		1


	//   ....[187]....
        /*0cb8*/ 	.word	0x000091a0
        /*0cbc*/ 	.word	0x00000000
        /*0cc0*/ 	.word	0x00000000
        /*0cc4*/ 	.short	0x010a
        /*0cc6*/ 	.byte	0xff
	.zero		1


	//   ....[188]....
        /*0cc8*/ 	.word	0x00009200
        /*0ccc*/ 	.word	0x00000000
        /*0cd0*/ 	.word	0x00000000
        /*0cd4*/ 	.short	0x010a
        /*0cd6*/ 	.byte	0xff
	.zero		1


	//   ....[189]....
        /*0cd8*/ 	.word	0x00009260
        /*0cdc*/ 	.word	0x00000000
        /*0ce0*/ 	.word	0x00000000
        /*0ce4*/ 	.short	0x010a
        /*0ce6*/ 	.byte	0xff
	.zero		1


	//   ....[190]....
        /*0ce8*/ 	.word	0x000092c0
        /*0cec*/ 	.word	0x00000000
        /*0cf0*/ 	.word	0x00000000
        /*0cf4*/ 	.short	0x010a
        /*0cf6*/ 	.byte	0xff
	.zero		1


	//   ....[191]....
        /*0cf8*/ 	.word	0x00009310
        /*0cfc*/ 	.word	0x00000000
        /*0d00*/ 	.word	0x00000230
        /*0d04*/ 	.short	0x010a
        /*0d06*/ 	.byte	0xff
	.zero		1


	//   ....[192]....
        /*0d08*/ 	.word	0x00009370
        /*0d0c*/ 	.word	0x00000000
        /*0d10*/ 	.word	0x000001e0
        /*0d14*/ 	.short	0x010a
        /*0d16*/ 	.byte	0xff
	.zero		1


	//   ....[193]....
        /*0d18*/ 	.word	0x000093c0
        /*0d1c*/ 	.word	0x00000000
        /*0d20*/ 	.word	0x000001d0
        /*0d24*/ 	.short	0x010a
        /*0d26*/ 	.byte	0xff
	.zero		1


	//   ....[194]....
        /*0d28*/ 	.word	0x00009420
        /*0d2c*/ 	.word	0x00000000
        /*0d30*/ 	.word	0x000001e0
        /*0d34*/ 	.short	0x010a
        /*0d36*/ 	.byte	0xff
	.zero		1


	//   ....[195]....
        /*0d38*/ 	.word	0x00009480
        /*0d3c*/ 	.word	0x00000004
        /*0d40*/ 	.word	0x00000008
        /*0d44*/ 	.short	0x010a
        /*0d46*/ 	.byte	0xff
	.zero		1


	//   ....[196]....
        /*0d48*/ 	.word	0x00009560
        /*0d4c*/ 	.word	0x00000002
        /*0d50*/ 	.word	0x00000008
        /*0d54*/ 	.short	0x010a
        /*0d56*/ 	.byte	0xff
	.zero		1


	//   ....[197]....
        /*0d58*/ 	.word	0x000095b0
        /*0d5c*/ 	.word	0x00000000
        /*0d60*/ 	.word	0x000001d0
        /*0d64*/ 	.short	0x010a
        /*0d66*/ 	.byte	0xff
	.zero		1


	//   ....[198]....
        /*0d68*/ 	.word	0x00009610
        /*0d6c*/ 	.word	0x00000000
        /*0d70*/ 	.word	0x00000210
        /*0d74*/ 	.short	0x010a
        /*0d76*/ 	.byte	0xff
	.zero		1


	//   ....[199]....
        /*0d78*/ 	.word	0x00009670
        /*0d7c*/ 	.word	0x00000000
        /*0d80*/ 	.word	0x00000000
        /*0d84*/ 	.short	0x010a
        /*0d86*/ 	.byte	0xff
	.zero		1


	//   ....[200]....
        /*0d88*/ 	.word	0x000096d0
        /*0d8c*/ 	.word	0x00000000
        /*0d90*/ 	.word	0x00000000
        /*0d94*/ 	.short	0x010a
        /*0d96*/ 	.byte	0xff
	.zero		1


	//   ....[201]....
        /*0d98*/ 	.word	0x00009730
        /*0d9c*/ 	.word	0x00000000
        /*0da0*/ 	.word	0x00000000
        /*0da4*/ 	.short	0x010a
        /*0da6*/ 	.byte	0xff
	.zero		1


	//   ....[202]....
        /*0da8*/ 	.word	0x00009790
        /*0dac*/ 	.word	0x00000000
        /*0db0*/ 	.word	0x00000000
        /*0db4*/ 	.short	0x010a
        /*0db6*/ 	.byte	0xff
	.zero		1


	//   ....[203]....
        /*0db8*/ 	.word	0x000097f0
        /*0dbc*/ 	.word	0x00000000
        /*0dc0*/ 	.word	0x00000250
        /*0dc4*/ 	.short	0x010a
        /*0dc6*/ 	.byte	0xff
	.zero		1


	//   ....[204]....
        /*0dc8*/ 	.word	0x00009840
        /*0dcc*/ 	.word	0x00000000
        /*0dd0*/ 	.word	0x000001d0
        /*0dd4*/ 	.short	0x010a
        /*0dd6*/ 	.byte	0xff
	.zero		1


	//   ....[205]....
        /*0dd8*/ 	.word	0x000098a0
        /*0ddc*/ 	.word	0x00000000
        /*0de0*/ 	.word	0x000001c8
        /*0de4*/ 	.short	0x010a
        /*0de6*/ 	.byte	0xff
	.zero		1


	//   ....[206]....
        /*0de8*/ 	.word	0x00009900
        /*0dec*/ 	.word	0x00000003
        /*0df0*/ 	.word	0x000001b0
        /*0df4*/ 	.short	0x010a
        /*0df6*/ 	.byte	0xff
	.zero		1


	//   ....[207]....
        /*0df8*/ 	.word	0x00009960
        /*0dfc*/ 	.word	0x00000003
        /*0e00*/ 	.word	0x000001b8
        /*0e04*/ 	.short	0x010a
        /*0e06*/ 	.byte	0xff
	.zero		1


	//   ....[208]....
        /*0e08*/ 	.word	0x000099c0
        /*0e0c*/ 	.word	0x00000000
        /*0e10*/ 	.word	0x000001b0
        /*0e14*/ 	.short	0x010a
        /*0e16*/ 	.byte	0xff
	.zero		1


	//   ....[209]....
        /*0e18*/ 	.word	0x00009a10
        /*0e1c*/ 	.word	0x00000000
        /*0e20*/ 	.word	0x000001d0
        /*0e24*/ 	.short	0x010a
        /*0e26*/ 	.byte	0xff
	.zero		1


	//   ....[210]....
        /*0e28*/ 	.word	0x00009a60
        /*0e2c*/ 	.word	0x00000003
        /*0e30*/ 	.word	0x000001a0
        /*0e34*/ 	.short	0x010a
        /*0e36*/ 	.byte	0xff
	.zero		1


	//   ....[211]....
        /*0e38*/ 	.word	0x00009ab0
        /*0e3c*/ 	.word	0x0000006f
        /*0e40*/ 	.word	0x000001f0
        /*0e44*/ 	.short	0x010a
        /*0e46*/ 	.byte	0xff
	.zero		1


	//   ....[212]....
        /*0e48*/ 	.word	0x00009b00
        /*0e4c*/ 	.word	0x0000007d
        /*0e50*/ 	.word	0x000001a0
        /*0e54*/ 	.short	0x010a
        /*0e56*/ 	.byte	0xff
	.zero		1


	//----- nvinfo : EIATTR_NUM_MBARRIERS
	.align		4
.L_47:
        /*0e58*/ 	.byte	0x03, 0x38
        /*0e5a*/ 	.short	0x004b


	//----- nvinfo : EIATTR_EXIT_INSTR_OFFSETS
	.align		4
        /*0e5c*/ 	.byte	0x04, 0x1c
        /*0e5e*/ 	.short	(.L_49 - .L_48)


	//   ....[0]....
.L_48:
        /*0e60*/ 	.word	0x00003710


	//   ....[1]....
        /*0e64*/ 	.word	0x00003c10


	//   ....[2]....
        /*0e68*/ 	.word	0x00003c70


	//   ....[3]....
        /*0e6c*/ 	.word	0x00004f10


	//   ....[4]....
        /*0e70*/ 	.word	0x00005ce0


	//   ....[5]....
        /*0e74*/ 	.word	0x00005d20


	//   ....[6]....
        /*0e78*/ 	.word	0x00008840


	//----- nvinfo : EIATTR_MAX_THREADS
	.align		4
.L_49:
        /*0e7c*/ 	.byte	0x04, 0x05
        /*0e7e*/ 	.short	(.L_51 - .L_50)
.L_50:
        /*0e80*/ 	.word	0x00000100
        /*0e84*/ 	.word	0x00000001
        /*0e88*/ 	.word	0x00000001


	//----- nvinfo : EIATTR_CRS_STACK_SIZE
	.align		4
.L_51:
        /*0e8c*/ 	.byte	0x04, 0x1e
        /*0e8e*/ 	.short	(.L_53 - .L_52)
.L_52:
        /*0e90*/ 	.word	0x00000000


	//----- nvinfo : EIATTR_CBANK_PARAM_SIZE
	.align		4
.L_53:
        /*0e94*/ 	.byte	0x03, 0x19
        /*0e96*/ 	.short	0x0800


	//----- nvinfo : EIATTR_PARAM_CBANK
	.align		4
        /*0e98*/ 	.byte	0x04, 0x0a
        /*0e9a*/ 	.short	(.L_55 - .L_54)
	.align		4
.L_54:
        /*0e9c*/ 	.word	index@(.nv.constant0._ZN7cutlass13device_kernelINS_4gemm6kernel13GemmUniversalIN4cute5tupleIJiiiiEEENS1_10collective13CollectiveMmaINS1_35MainloopSm100TmaUmmaWarpSpecializedILi26ELi2ELi4ENS5_IJNS4_1CILi2EEENSA_ILi1EEESC_EEEEENS5_IJNSA_ILi128EEESF_NSA_ILi64EEEEEENS_12float_e4m3_tENS5_IJlSC_lEEESI_SJ_NS4_8TiledMMAINS4_8MMA_AtomIJNS4_10MMA_TraitsINS4_25SM100_MMA_F8F6F4_2x1SM_SSEJSI_SI_fSF_SF_NS4_17integral_constantINS4_4UMMA5MajorELSQ_0EEESR_NSO_INSP_7ScaleInELSS_0EEEST_EEEEEENS4_6LayoutINS5_IJSC_SC_SC_EEENS5_IJNSA_ILi0EEESY_SY_EEEEENS5_IJNS4_10UnderscoreES11_S11_EEEEENS4_18SM100_TMA_2SM_LOADENS4_14ComposedLayoutINS4_7SwizzleILi2ELi4ELi3EEENS4_18smem_ptr_flag_bitsILi8EEENSW_INS5_IJNSA_ILi8EEESG_EEENS5_IJSG_SC_EEEEEEEvNS4_8identityES14_S1E_vS1F_EENS_8epilogue10collective18CollectiveEpilogueINS1H_23Sm100TmaWarpSpecializedILi2ELi2ELi32ELb0ELb0EEEJNS5_IJSG_SF_SG_EEENS5_IJNSW_ISG_SC_EENSW_INS5_IJNSA_ILi32EEESB_EEENS5_IJSC_SG_EEEEEEEESI_SJ_SI_SJ_NS1H_6fusion15FusionCallbacksIS1L_NS1T_17LinearCombinationISI_fSI_fLNS_15FloatRoundStyleE2EEES1M_S1S_JEEENS4_5SM1004TMEM4LOAD26SM100_TMEM_LOAD_32dp32b32xENS4_13SM90_TMA_LOADENS15_INS16_ILi1ELi4ELi3EEES19_NSW_INS5_IJS1A_S1O_EEENS5_IJS1O_SC_EEEEEEENS4_39AutoVectorizingCopyWithAssumedAlignmentILi128EEENS4_14SM90_TMA_STOREES28_S2A_S2A_EEEvvEEEEvNT_6ParamsE)
        /*0ea0*/ 	.short	0x0380
        /*0ea2*/ 	.short	0x0800


	//----- nvinfo : EIATTR_SW_WAR
	.align		4
.L_55:
        /*0ea4*/ 	.byte	0x04, 0x36
        /*0ea6*/ 	.short	(.L_57 - .L_56)
.L_56:
        /*0ea8*/ 	.word	0x00000008
.L_57:


//--------------------- .nv.callgraph             --------------------------
	.section	.nv.callgraph,"",@"SHT_CUDA_CALLGRAPH"
	.align	4
	.sectionentsize	8
	.align		4
        /*0000*/ 	.word	0x00000000
	.align		4
        /*0004*/ 	.word	0xffffffff
	.align		4
        /*0008*/ 	.word	index@(_ZN7cutlass13device_kernelINS_4gemm6kernel13GemmUniversalIN4cute5tupleIJiiiiEEENS1_10collective13CollectiveMmaINS1_35MainloopSm100TmaUmmaWarpSpecializedILi26ELi2ELi4ENS5_IJNS4_1CILi2EEENSA_ILi1EEESC_EEEEENS5_IJNSA_ILi128EEESF_NSA_ILi64EEEEEENS_12float_e4m3_tENS5_IJlSC_lEEESI_SJ_NS4_8TiledMMAINS4_8MMA_AtomIJNS4_10MMA_TraitsINS4_25SM100_MMA_F8F6F4_2x1SM_SSEJSI_SI_fSF_SF_NS4_17integral_constantINS4_4UMMA5MajorELSQ_0EEESR_NSO_INSP_7ScaleInELSS_0EEEST_EEEEEENS4_6LayoutINS5_IJSC_SC_SC_EEENS5_IJNSA_ILi0EEESY_SY_EEEEENS5_IJNS4_10UnderscoreES11_S11_EEEEENS4_18SM100_TMA_2SM_LOADENS4_14ComposedLayoutINS4_7SwizzleILi2ELi4ELi3EEENS4_18smem_ptr_flag_bitsILi8EEENSW_INS5_IJNSA_ILi8EEESG_EEENS5_IJSG_SC_EEEEEEEvNS4_8identityES14_S1E_vS1F_EENS_8epilogue10collective18CollectiveEpilogueINS1H_23Sm100TmaWarpSpecializedILi2ELi2ELi32ELb0ELb0EEEJNS5_IJSG_SF_SG_EEENS5_IJNSW_ISG_SC_EENSW_INS5_IJNSA_ILi32EEESB_EEENS5_IJSC_SG_EEEEEEEESI_SJ_SI_SJ_NS1H_6fusion15FusionCallbacksIS1L_NS1T_17LinearCombinationISI_fSI_fLNS_15FloatRoundStyleE2EEES1M_S1S_JEEENS4_5SM1004TMEM4LOAD26SM100_TMEM_LOAD_32dp32b32xENS4_13SM90_TMA_LOADENS15_INS16_ILi1ELi4ELi3EEES19_NSW_INS5_IJS1A_S1O_EEENS5_IJS1O_SC_EEEEEEENS4_39AutoVectorizingCopyWithAssumedAlignmentILi128EEENS4_14SM90_TMA_STOREES28_S2A_S2A_EEEvvEEEEvNT_6ParamsE)
	.align		4
        /*000c*/ 	.word	index@(__assertfail)
	.align		4
        /*0010*/ 	.word	0x00000000
	.align		4
        /*0014*/ 	.word	0xfffffffe
	.align		4
        /*0018*/ 	.word	0x00000000
	.align		4
        /*001c*/ 	.word	0xfffffffd
	.align		4
        /*0020*/ 	.word	0x00000000
	.align		4
        /*0024*/ 	.word	0xfffffffc


//--------------------- .nv.constant4             --------------------------
	.section	.nv.constant4,"a",@progbits
	.align	8
	.align		8
.nv.constant4:
        /*0000*/ 	.dword	__assertfail
	.align		8
        /*0008*/ 	.dword	__unnamed_1
	.align		8
        /*0010*/ 	.dword	__unnamed_2
	.align		8
        /*0018*/ 	.dword	_ZN39_INTERNAL_ca939a0d_4_k_cu_4a621717_29584cuda3std3__45__cpo5beginE
	.align		8
        /*0020*/ 	.dword	_ZN39_INTERNAL_ca939a0d_4_k_cu_4a621717_29584cuda3std3__45__cpo3endE
	.align		8
        /*0028*/ 	.dword	_ZN39_INTERNAL_ca939a0d_4_k_cu_4a621717_29584cuda3std3__45__cpo6cbeginE
	.align		8
        /*0030*/ 	.dword	_ZN39_INTERNAL_ca939a0d_4_k_cu_4a621717_29584cuda3std3__45__cpo4cendE
	.align		8
        /*0038*/ 	.dword	_ZN39_INTERNAL_ca939a0d_4_k_cu_4a621717_29584cuda3std3__441_GLOBAL__N__ca939a0d_4_k_cu_4a621717_29586ignoreE
	.align		8
        /*0040*/ 	.dword	_ZN39_INTERNAL_ca939a0d_4_k_cu_4a621717_29584cuda3std3__419piecewise_constructE
	.align		8
        /*0048*/ 	.dword	_ZN39_INTERNAL_ca939a0d_4_k_cu_4a621717_29584cuda3std3__48in_placeE
	.align		8
        /*0050*/ 	.dword	_ZN39_INTERNAL_ca939a0d_4_k_cu_4a621717_29584cuda3std6ranges3__45__cpo4swapE
	.align		8
        /*0058*/ 	.dword	_ZN39_INTERNAL_ca939a0d_4_k_cu_4a621717_29584cuda3std6ranges3__45__cpo9iter_moveE
	.align		8
        /*0060*/ 	.dword	_ZN39_INTERNAL_ca939a0d_4_k_cu_4a621717_29584cute7productE
	.align		8
        /*0068*/ 	.dword	_ZN39_INTERNAL_ca939a0d_4_k_cu_4a621717_29584cute1_E
	.align		8
        /*0070*/ 	.dword	$str$25
	.align		8
        /*0078*/ 	.dword	$str$26
	.align		8
        /*0080*/ 	.dword	$str$27
	.align		8
        /*0088*/ 	.dword	$str$28


//--------------------- .text._ZN7cutlass13device_kernelINS_4gemm6kernel13GemmUniversalIN4cute5tupleIJiiiiEEENS1_10collective13CollectiveMmaINS1_35MainloopSm100TmaUmmaWarpSpecializedILi26ELi2ELi4ENS5_IJNS4_1CILi2EEENSA_ILi1EEESC_EEEEENS5_IJNSA_ILi128EEESF_NSA_ILi64EEEEEENS_12float_e4m3_tENS5_IJlSC_lEEESI_SJ_NS4_8TiledMMAINS4_8MMA_AtomIJNS4_10MMA_TraitsINS4_25SM100_MMA_F8F6F4_2x1SM_SSEJSI_SI_fSF_SF_NS4_17integral_constantINS4_4UMMA5MajorELSQ_0EEESR_NSO_INSP_7ScaleInELSS_0EEEST_EEEEEENS4_6LayoutINS5_IJSC_SC_SC_EEENS5_IJNSA_ILi0EEESY_SY_EEEEENS5_IJNS4_10UnderscoreES11_S11_EEEEENS4_18SM100_TMA_2SM_LOADENS4_14ComposedLayoutINS4_7SwizzleILi2ELi4ELi3EEENS4_18smem_ptr_flag_bitsILi8EEENSW_INS5_IJNSA_ILi8EEESG_EEENS5_IJSG_SC_EEEEEEEvNS4_8identityES14_S1E_vS1F_EENS_8epilogue10collective18CollectiveEpilogueINS1H_23Sm100TmaWarpSpecializedILi2ELi2ELi32ELb0ELb0EEEJNS5_IJSG_SF_SG_EEENS5_IJNSW_ISG_SC_EENSW_INS5_IJNSA_ILi32EEESB_EEENS5_IJSC_SG_EEEEEEEESI_SJ_SI_SJ_NS1H_6fusion15FusionCallbacksIS1L_NS1T_17LinearCombinationISI_fSI_fLNS_15FloatRoundStyleE2EEES1M_S1S_JEEENS4_5SM1004TMEM4LOAD26SM100_TMEM_LOAD_32dp32b32xENS4_13SM90_TMA_LOADENS15_INS16_ILi1ELi4ELi3EEES19_NSW_INS5_IJS1A_S1O_EEENS5_IJS1O_SC_EEEEEEENS4_39AutoVectorizingCopyWithAssumedAlignmentILi128EEENS4_14SM90_TMA_STOREES28_S2A_S2A_EEEvvEEEEvNT_6ParamsE --------------------------
	.section	.text._ZN7cutlass13device_kernelINS_4gemm6kernel13GemmUniversalIN4cute5tupleIJiiiiEEENS1_10collective13CollectiveMmaINS1_35MainloopSm100TmaUmmaWarpSpecializedILi26ELi2ELi4ENS5_IJNS4_1CILi2EEENSA_ILi1EEESC_EEEEENS5_IJNSA_ILi128EEESF_NSA_ILi64EEEEEENS_12float_e4m3_tENS5_IJlSC_lEEESI_SJ_NS4_8TiledMMAINS4_8MMA_AtomIJNS4_10MMA_TraitsINS4_25SM100_MMA_F8F6F4_2x1SM_SSEJSI_SI_fSF_SF_NS4_17integral_constantINS4_4UMMA5MajorELSQ_0EEESR_NSO_INSP_7ScaleInELSS_0EEEST_EEEEEENS4_6LayoutINS5_IJSC_SC_SC_EEENS5_IJNSA_ILi0EEESY_SY_EEEEENS5_IJNS4_10UnderscoreES11_S11_EEEEENS4_18SM100_TMA_2SM_LOADENS4_14ComposedLayoutINS4_7SwizzleILi2ELi4ELi3EEENS4_18smem_ptr_flag_bitsILi8EEENSW_INS5_IJNSA_ILi8EEESG_EEENS5_IJSG_SC_EEEEEEEvNS4_8identityES14_S1E_vS1F_EENS_8epilogue10collective18CollectiveEpilogueINS1H_23Sm100TmaWarpSpecializedILi2ELi2ELi32ELb0ELb0EEEJNS5_IJSG_SF_SG_EEENS5_IJNSW_ISG_SC_EENSW_INS5_IJNSA_ILi32EEESB_EEENS5_IJSC_SG_EEEEEEEESI_SJ_SI_SJ_NS1H_6fusion15FusionCallbacksIS1L_NS1T_17LinearCombinationISI_fSI_fLNS_15FloatRoundStyleE2EEES1M_S1S_JEEENS4_5SM1004TMEM4LOAD26SM100_TMEM_LOAD_32dp32b32xENS4_13SM90_TMA_LOADENS15_INS16_ILi1ELi4ELi3EEES19_NSW_INS5_IJS1A_S1O_EEENS5_IJS1O_SC_EEEEEEENS4_39AutoVectorizingCopyWithAssumedAlignmentILi128EEENS4_14SM90_TMA_STOREES28_S2A_S2A_EEEvvEEEEvNT_6ParamsE,"ax",@progbits
	.align	128
.text._ZN7cutlass13device_kernelINS_4gemm6kernel13GemmUniversalIN4cute5tupleIJiiiiEEENS1_10collective13CollectiveMmaINS1_35MainloopSm100TmaUmmaWarpSpecializedILi26ELi2ELi4ENS5_IJNS4_1CILi2EEENSA_ILi1EEESC_EEEEENS5_IJNSA_ILi128EEESF_NSA_ILi64EEEEEENS_12float_e4m3_tENS5_IJlSC_lEEESI_SJ_NS4_8TiledMMAINS4_8MMA_AtomIJNS4_10MMA_TraitsINS4_25SM100_MMA_F8F6F4_2x1SM_SSEJSI_SI_fSF_SF_NS4_17integral_constantINS4_4UMMA5MajorELSQ_0EEESR_NSO_INSP_7ScaleInELSS_0EEEST_EEEEEENS4_6LayoutINS5_IJSC_SC_SC_EEENS5_IJNSA_ILi0EEESY_SY_EEEEENS5_IJNS4_10UnderscoreES11_S11_EEEEENS4_18SM100_TMA_2SM_LOADENS4_14ComposedLayoutINS4_7SwizzleILi2ELi4ELi3EEENS4_18smem_ptr_flag_bitsILi8EEENSW_INS5_IJNSA_ILi8EEESG_EEENS5_IJSG_SC_EEEEEEEvNS4_8identityES14_S1E_vS1F_EENS_8epilogue10collective18CollectiveEpilogueINS1H_23Sm100TmaWarpSpecializedILi2ELi2ELi32ELb0ELb0EEEJNS5_IJSG_SF_SG_EEENS5_IJNSW_ISG_SC_EENSW_INS5_IJNSA_ILi32EEESB_EEENS5_IJSC_SG_EEEEEEEESI_SJ_SI_SJ_NS1H_6fusion15FusionCallbacksIS1L_NS1T_17LinearCombinationISI_fSI_fLNS_15FloatRoundStyleE2EEES1M_S1S_JEEENS4_5SM1004TMEM4LOAD26SM100_TMEM_LOAD_32dp32b32xENS4_13SM90_TMA_LOADENS15_INS16_ILi1ELi4ELi3EEES19_NSW_INS5_IJS1A_S1O_EEENS5_IJS1O_SC_EEEEEEENS4_39AutoVectorizingCopyWithAssumedAlignmentILi128EEENS4_14SM90_TMA_STOREES28_S2A_S2A_EEEvvEEEEvNT_6ParamsE:
        .type           _ZN7cutlass13device_kernelINS_4gemm6kernel13GemmUniversalIN4cute5tupleIJiiiiEEENS1_10collective13CollectiveMmaINS1_35MainloopSm100TmaUmmaWarpSpecializedILi26ELi2ELi4ENS5_IJNS4_1CILi2EEENSA_ILi1EEESC_EEEEENS5_IJNSA_ILi128EEESF_NSA_ILi64EEEEEENS_12float_e4m3_tENS5_IJlSC_lEEESI_SJ_NS4_8TiledMMAINS4_8MMA_AtomIJNS4_10MMA_TraitsINS4_25SM100_MMA_F8F6F4_2x1SM_SSEJSI_SI_fSF_SF_NS4_17integral_constantINS4_4UMMA5MajorELSQ_0EEESR_NSO_INSP_7ScaleInELSS_0EEEST_EEEEEENS4_6LayoutINS5_IJSC_SC_SC_EEENS5_IJNSA_ILi0EEESY_SY_EEEEENS5_IJNS4_10UnderscoreES11_S11_EEEEENS4_18SM100_TMA_2SM_LOADENS4_14ComposedLayoutINS4_7SwizzleILi2ELi4ELi3EEENS4_18smem_ptr_flag_bitsILi8EEENSW_INS5_IJNSA_ILi8EEESG_EEENS5_IJSG_SC_EEEEEEEvNS4_8identityES14_S1E_vS1F_EENS_8epilogue10collective18CollectiveEpilogueINS1H_23Sm100TmaWarpSpecializedILi2ELi2ELi32ELb0ELb0EEEJNS5_IJSG_SF_SG_EEENS5_IJNSW_ISG_SC_EENSW_INS5_IJNSA_ILi32EEESB_EEENS5_IJSC_SG_EEEEEEEESI_SJ_SI_SJ_NS1H_6fusion15FusionCallbacksIS1L_NS1T_17LinearCombinationISI_fSI_fLNS_15FloatRoundStyleE2EEES1M_S1S_JEEENS4_5SM1004TMEM4LOAD26SM100_TMEM_LOAD_32dp32b32xENS4_13SM90_TMA_LOADENS15_INS16_ILi1ELi4ELi3EEES19_NSW_INS5_IJS1A_S1O_EEENS5_IJS1O_SC_EEEEEEENS4_39AutoVectorizingCopyWithAssumedAlignmentILi128EEENS4_14SM90_TMA_STOREES28_S2A_S2A_EEEvvEEEEvNT_6ParamsE,@function
        .size           _ZN7cutlass13device_kernelINS_4gemm6kernel13GemmUniversalIN4cute5tupleIJiiiiEEENS1_10collective13CollectiveMmaINS1_35MainloopSm100TmaUmmaWarpSpecializedILi26ELi2ELi4ENS5_IJNS4_1CILi2EEENSA_ILi1EEESC_EEEEENS5_IJNSA_ILi128EEESF_NSA_ILi64EEEEEENS_12float_e4m3_tENS5_IJlSC_lEEESI_SJ_NS4_8TiledMMAINS4_8MMA_AtomIJNS4_10MMA_TraitsINS4_25SM100_MMA_F8F6F4_2x1SM_SSEJSI_SI_fSF_SF_NS4_17integral_constantINS4_4UMMA5MajorELSQ_0EEESR_NSO_INSP_7ScaleInELSS_0EEEST_EEEEEENS4_6LayoutINS5_IJSC_SC_SC_EEENS5_IJNSA_ILi0EEESY_SY_EEEEENS5_IJNS4_10UnderscoreES11_S11_EEEEENS4_18SM100_TMA_2SM_LOADENS4_14ComposedLayoutINS4_7SwizzleILi2ELi4ELi3EEENS4_18smem_ptr_flag_bitsILi8EEENSW_INS5_IJNSA_ILi8EEESG_EEENS5_IJSG_SC_EEEEEEEvNS4_8identityES14_S1E_vS1F_EENS_8epilogue10collective18CollectiveEpilogueINS1H_23Sm100TmaWarpSpecializedILi2ELi2ELi32ELb0ELb0EEEJNS5_IJSG_SF_SG_EEENS5_IJNSW_ISG_SC_EENSW_INS5_IJNSA_ILi32EEESB_EEENS5_IJSC_SG_EEEEEEEESI_SJ_SI_SJ_NS1H_6fusion15FusionCallbacksIS1L_NS1T_17LinearCombinationISI_fSI_fLNS_15FloatRoundStyleE2EEES1M_S1S_JEEENS4_5SM1004TMEM4LOAD26SM100_TMEM_LOAD_32dp32b32xENS4_13SM90_TMA_LOADENS15_INS16_ILi1ELi4ELi3EEES19_NSW_INS5_IJS1A_S1O_EEENS5_IJS1O_SC_EEEEEEENS4_39AutoVectorizingCopyWithAssumedAlignmentILi128EEENS4_14SM90_TMA_STOREES28_S2A_S2A_EEEvvEEEEvNT_6ParamsE,(.L_x_230 - _ZN7cutlass13device_kernelINS_4gemm6kernel13GemmUniversalIN4cute5tupleIJiiiiEEENS1_10collective13CollectiveMmaINS1_35MainloopSm100TmaUmmaWarpSpecializedILi26ELi2ELi4ENS5_IJNS4_1CILi2EEENSA_ILi1EEESC_EEEEENS5_IJNSA_ILi128EEESF_NSA_ILi64EEEEEENS_12float_e4m3_tENS5_IJlSC_lEEESI_SJ_NS4_8TiledMMAINS4_8MMA_AtomIJNS4_10MMA_TraitsINS4_25SM100_MMA_F8F6F4_2x1SM_SSEJSI_SI_fSF_SF_NS4_17integral_constantINS4_4UMMA5MajorELSQ_0EEESR_NSO_INSP_7ScaleInELSS_0EEEST_EEEEEENS4_6LayoutINS5_IJSC_SC_SC_EEENS5_IJNSA_ILi0EEESY_SY_EEEEENS5_IJNS4_10UnderscoreES11_S11_EEEEENS4_18SM100_TMA_2SM_LOADENS4_14ComposedLayoutINS4_7SwizzleILi2ELi4ELi3EEENS4_18smem_ptr_flag_bitsILi8EEENSW_INS5_IJNSA_ILi8EEESG_EEENS5_IJSG_SC_EEEEEEEvNS4_8identityES14_S1E_vS1F_EENS_8epilogue10collective18CollectiveEpilogueINS1H_23Sm100TmaWarpSpecializedILi2ELi2ELi32ELb0ELb0EEEJNS5_IJSG_SF_SG_EEENS5_IJNSW_ISG_SC_EENSW_INS5_IJNSA_ILi32EEESB_EEENS5_IJSC_SG_EEEEEEEESI_SJ_SI_SJ_NS1H_6fusion15FusionCallbacksIS1L_NS1T_17LinearCombinationISI_fSI_fLNS_15FloatRoundStyleE2EEES1M_S1S_JEEENS4_5SM1004TMEM4LOAD26SM100_TMEM_LOAD_32dp32b32xENS4_13SM90_TMA_LOADENS15_INS16_ILi1ELi4ELi3EEES19_NSW_INS5_IJS1A_S1O_EEENS5_IJS1O_SC_EEEEEEENS4_39AutoVectorizingCopyWithAssumedAlignmentILi128EEENS4_14SM90_TMA_STOREES28_S2A_S2A_EEEvvEEEEvNT_6ParamsE)
        .other          _ZN7cutlass13device_kernelINS_4gemm6kernel13GemmUniversalIN4cute5tupleIJiiiiEEENS1_10collective13CollectiveMmaINS1_35MainloopSm100TmaUmmaWarpSpecializedILi26ELi2ELi4ENS5_IJNS4_1CILi2EEENSA_ILi1EEESC_EEEEENS5_IJNSA_ILi128EEESF_NSA_ILi64EEEEEENS_12float_e4m3_tENS5_IJlSC_lEEESI_SJ_NS4_8TiledMMAINS4_8MMA_AtomIJNS4_10MMA_TraitsINS4_25SM100_MMA_F8F6F4_2x1SM_SSEJSI_SI_fSF_SF_NS4_17integral_constantINS4_4UMMA5MajorELSQ_0EEESR_NSO_INSP_7ScaleInELSS_0EEEST_EEEEEENS4_6LayoutINS5_IJSC_SC_SC_EEENS5_IJNSA_ILi0EEESY_SY_EEEEENS5_IJNS4_10UnderscoreES11_S11_EEEEENS4_18SM100_TMA_2SM_LOADENS4_14ComposedLayoutINS4_7SwizzleILi2ELi4ELi3EEENS4_18smem_ptr_flag_bitsILi8EEENSW_INS5_IJNSA_ILi8EEESG_EEENS5_IJSG_SC_EEEEEEEvNS4_8identityES14_S1E_vS1F_EENS_8epilogue10collective18CollectiveEpilogueINS1H_23Sm100TmaWarpSpecializedILi2ELi2ELi32ELb0ELb0EEEJNS5_IJSG_SF_SG_EEENS5_IJNSW_ISG_SC_EENSW_INS5_IJNSA_ILi32EEESB_EEENS5_IJSC_SG_EEEEEEEESI_SJ_SI_SJ_NS1H_6fusion15FusionCallbacksIS1L_NS1T_17LinearCombinationISI_fSI_fLNS_15FloatRoundStyleE2EEES1M_S1S_JEEENS4_5SM1004TMEM4LOAD26SM100_TMEM_LOAD_32dp32b32xENS4_13SM90_TMA_LOADENS15_INS16_ILi1ELi4ELi3EEES19_NSW_INS5_IJS1A_S1O_EEENS5_IJS1O_SC_EEEEEEENS4_39AutoVectorizingCopyWithAssumedAlignmentILi128EEENS4_14SM90_TMA_STOREES28_S2A_S2A_EEEvvEEEEvNT_6ParamsE,@"STO_CUDA_ENTRY STV_DEFAULT"
_ZN7cutlass13device_kernelINS_4gemm6kernel13GemmUniversalIN4cute5tupleIJiiiiEEENS1_10collective13CollectiveMmaINS1_35MainloopSm100TmaUmmaWarpSpecializedILi26ELi2ELi4ENS5_IJNS4_1CILi2EEENSA_ILi1EEESC_EEEEENS5_IJNSA_ILi128EEESF_NSA_ILi64EEEEEENS_12float_e4m3_tENS5_IJlSC_lEEESI_SJ_NS4_8TiledMMAINS4_8MMA_AtomIJNS4_10MMA_TraitsINS4_25SM100_MMA_F8F6F4_2x1SM_SSEJSI_SI_fSF_SF_NS4_17integral_constantINS4_4UMMA5MajorELSQ_0EEESR_NSO_INSP_7ScaleInELSS_0EEEST_EEEEEENS4_6LayoutINS5_IJSC_SC_SC_EEENS5_IJNSA_ILi0EEESY_SY_EEEEENS5_IJNS4_10UnderscoreES11_S11_EEEEENS4_18SM100_TMA_2SM_LOADENS4_14ComposedLayoutINS4_7SwizzleILi2ELi4ELi3EEENS4_18smem_ptr_flag_bitsILi8EEENSW_INS5_IJNSA_ILi8EEESG_EEENS5_IJSG_SC_EEEEEEEvNS4_8identityES14_S1E_vS1F_EENS_8epilogue10collective18CollectiveEpilogueINS1H_23Sm100TmaWarpSpecializedILi2ELi2ELi32ELb0ELb0EEEJNS5_IJSG_SF_SG_EEENS5_IJNSW_ISG_SC_EENSW_INS5_IJNSA_ILi32EEESB_EEENS5_IJSC_SG_EEEEEEEESI_SJ_SI_SJ_NS1H_6fusion15FusionCallbacksIS1L_NS1T_17LinearCombinationISI_fSI_fLNS_15FloatRoundStyleE2EEES1M_S1S_JEEENS4_5SM1004TMEM4LOAD26SM100_TMEM_LOAD_32dp32b32xENS4_13SM90_TMA_LOADENS15_INS16_ILi1ELi4ELi3EEES19_NSW_INS5_IJS1A_S1O_EEENS5_IJS1O_SC_EEEEEEENS4_39AutoVectorizingCopyWithAssumedAlignmentILi128EEENS4_14SM90_TMA_STOREES28_S2A_S2A_EEEvvEEEEvNT_6ParamsE:
[----:B------:R-:W1:Y:S01]  /*0000*/  LDC R1, c[0x0][0x37c] ;  /* 0x0000df00ff017b82 */ /* 0x000e620000000800 */
[----:B------:R-:W2:Y:S01]  /*0010*/  S2R R109, SR_TID.X ;  /* 0x00000000006d7919 */ /* 0x000ea20000002100 */
[----:B------:R-:W3:Y:S06]  /*0020*/  LDCU.64 UR6, c[0x0][0x890] ;  /* 0x00011200ff0677ac */ /* 0x000eec0008000a00 */
[----:B------:R-:W4:Y:S01]  /*0030*/  S2UR UR37, SR_CgaCtaId ;  /* 0x00000000002579c3 */ /* 0x000f220000008800 */
[----:B------:R-:W-:Y:S02]  /*0040*/  PRMT R95, RZ, 0x7610, R95 ;  /* 0x00007610ff5f7816 */ /* 0x000fe4000000005f */
[----:B------:R-:W-:Y:S01]  /*0050*/  ELECT P1, URZ, PT ;  /* 0x0000000000ff782f */ /* 0x000fe20003820000 */
[----:B------:R-:W1:Y:S01]  /*0060*/  LDCU.64 UR46, c[0x0][0x358] ;  /* 0x00006b00ff2e77ac */ /* 0x000e620008000a00 */
[----:B---3--:R-:W-:-:S04]  /*0070*/  UISETP.NE.U32.AND UP0, UPT, UR6, URZ, UPT ;  /* 0x000000ff0600728c */ /* 0x008fc8000bf05070 */
[----:B------:R-:W-:Y:S02]  /*0080*/  UISETP.NE.AND.EX UP0, UPT, UR7, URZ, UPT, UP0 ;  /* 0x000000ff0700728c */ /* 0x000fe4000bf05300 */
[----:B----4-:R-:W-:Y:S02]  /*0090*/  ULOP3.LUT UR5, UR37, 0x1, URZ, 0xc0, !UPT ;  /* 0x0000000125057892 */ /* 0x010fe4000f8ec0ff */
[----:B------:R-:W-:Y:S01]  /*00a0*/  ULOP3.LUT UR4, UR37, 0x1, URZ, 0x3c, !UPT ;  /* 0x0000000125047892 */ /* 0x000fe2000f8e3cff */
[----:B--2---:R-:W-:-:S05]  /*00b0*/  SHF.R.U32.HI R102, RZ, 0x5, R109 ;  /* 0x00000005ff667819 */ /* 0x004fca000001166d */
[----:B------:R-:W2:Y:S02]  /*00c0*/  SHFL.IDX PT, R0, R102, RZ, 0x1f ;  /* 0x00001fff66007589 */ /* 0x000ea400000e0000 */
[----:B--2---:R-:W-:Y:S01]  /*00d0*/  R2UR UR10, R0 ;  /* 0x00000000000a72ca */ /* 0x004fe200000e0000 */
[----:B-1----:R-:W-:-:S14]  /*00e0*/  BRA.U UP0, `(.L_x_0) ;  /* 0x00000001002c7547 */ /* 0x002fdc000b800000 */
[----:B------:R-:W1:Y:S02]  /*00f0*/  LDCU.64 UR8, c[0x0][0x888] ;  /* 0x00011100ff0877ac */ /* 0x000e640008000a00 */
[----:B-1----:R-:W-:-:S04]  /*0100*/  UISETP.NE.U32.AND UP0, UPT, UR8, URZ, UPT ;  /* 0x000000ff0800728c */ /* 0x002fc8000bf05070 */
[----:B------:R-:W-:-:S09]  /*0110*/  UISETP.NE.AND.EX UP0, UPT, UR9, URZ, UPT, UP0 ;  /* 0x000000ff0900728c */ /* 0x000fd2000bf05300 */
[----:B------:R-:W-:Y:S05]  /*0120*/  BRA.U !UP0, `(.L_x_1) ;  /* 0x0000000108107547 */ /* 0x000fea000b800000 */
[----:B------:R-:W1:Y:S02]  /*0130*/  LDC.64 R2, c[0x0][0x888] ;  /* 0x00022200ff027b82 */ /* 0x000e640000000a00 */
[----:B-1----:R1:W5:Y:S01]  /*0140*/  LDG.E R49, desc[UR46][R2.64] ;  /* 0x0000002e02317981 */ /* 0x002362000c1e1900 */
[----:B------:R-:W-:Y:S01]  /*0150*/  HFMA2 R95, -RZ, RZ, 0, 5.9604644775390625e-08 ;  /* 0x00000001ff5f7431 */ /* 0x000fe200000001ff */
[----:B------:R-:W-:Y:S05]  /*0160*/  BRA `(.L_x_0) ;  /* 0x00000000000c7947 */ /* 0x000fea0003800000 */
.L_x_1:
[----:B------:R-:W1:Y:S01]  /*0170*/  LDCU UR8, c[0x0][0x880] ;  /* 0x00011000ff0877ac */ /* 0x000e620008000800 */
[----:B------:R-:W-:Y:S01]  /*0180*/  HFMA2 R95, -RZ, RZ, 0, 5.9604644775390625e-08 ;  /* 0x00000001ff5f7431 */ /* 0x000fe200000001ff */
[----:B-1----:R-:W-:-:S07]  /*0190*/  MOV R49, UR8 ;  /* 0x0000000800317c02 */ /* 0x002fce0008000f00 */
.L_x_0:
[----:B------:R-:W2:Y:S02]  /*01a0*/  LDCU.64 UR8, c[0x0][0x8b0] ;  /* 0x00011600ff0877ac */ /* 0x000ea40008000a00 */
[----:B--2---:R-:W-:-:S04]  /*01b0*/  UISETP.NE.U32.AND UP0, UPT, UR8, URZ, UPT ;  /* 0x000000ff0800728c */ /* 0x004fc8000bf05070 */
[----:B------:R-:W-:-:S09]  /*01c0*/  UISETP.NE.AND.EX UP0, UPT, UR9, URZ, UPT, UP0 ;  /* 0x000000ff0900728c */ /* 0x000fd2000bf05300 */
[----:B------:R-:W-:Y:S05]  /*01d0*/  BRA.U UP0, `(.L_x_2) ;  /* 0x0000000100247547 */ /* 0x000fea000b800000 */
[----:B------:R-:W2:Y:S02]  /*01e0*/  LDCU.64 UR8, c[0x0][0x8a8] ;  /* 0x00011500ff0877ac */ /* 0x000ea40008000a00 */
[----:B--2---:R-:W-:-:S04]  /*01f0*/  UISETP.NE.U32.AND UP0, UPT, UR8, URZ, UPT ;  /* 0x000000ff0800728c */ /* 0x004fc8000bf05070 */
[----:B------:R-:W-:-:S09]  /*0200*/  UISETP.NE.AND.EX UP0, UPT, UR9, URZ, UPT, UP0 ;  /* 0x000000ff0900728c */ /* 0x000fd2000bf05300 */
[----:B------:R-:W-:Y:S05]  /*0210*/  BRA.U !UP0, `(.L_x_3) ;  /* 0x00000001080c7547 */ /* 0x000fea000b800000 */
[----:B------:R-:W2:Y:S02]  /*0220*/  LDC.64 R46, c[0x0][0x8a8] ;  /* 0x00022a00ff2e7b82 */ /* 0x000ea40000000a00 */
[----:B--2---:R2:W5:Y:S01]  /*0230*/  LDG.E R46, desc[UR46][R46.64] ;  /* 0x0000002e2e2e7981 */ /* 0x004562000c1e1900 */
[----:B------:R-:W-:Y:S05]  /*0240*/  BRA `(.L_x_2) ;  /* 0x0000000000087947 */ /* 0x000fea0003800000 */
.L_x_3:
[----:B------:R-:W2:Y:S02]  /*0250*/  LDCU UR8, c[0x0][0x8a0] ;  /* 0x00011400ff0877ac */ /* 0x000ea40008000800 */
[----:B--2---:R-:W-:Y:S02]  /*0260*/  MOV R46, UR8 ;  /* 0x00000008002e7c02 */ /* 0x004fe40008000f00 */
.L_x_2:
[----:B------:R-:W-:Y:S01]  /*0270*/  IMAD.U32 R0, RZ, RZ, UR10 ;  /* 0x0000000aff007e24 */ /* 0x000fe2000f8e00ff */
[----:B------:R-:W-:Y:S04]  /*0280*/  BSSY.RECONVERGENT B0, `(.L_x_4) ;  /* 0x000000c000007945 */ /* 0x000fe80003800200 */
[C---:B------:R-:W-:Y:S02]  /*0290*/  ISETP.NE.OR P2, PT, R0.reuse, 0x1, !P1 ;  /* 0x000000010000780c */ /* 0x040fe40004f45670 */
[----:B------:R-:W-:-:S11]  /*02a0*/  ISETP.NE.OR P0, PT, R0, 0x3, !P1 ;  /* 0x000000030000780c */ /* 0x000fd60004f05670 */
[----:B------:R-:W-:Y:S05]  /*02b0*/  @P2 BRA `(.L_x_5) ;  /* 0x0000000000202947 */ /* 0x000fea0003800000 */
[----:B------:R-:W3:Y:S02]  /*02c0*/  LDCU.64 UR8, c[0x0][0x348] ;  /* 0x00006900ff0877ac */ /* 0x000ee40008000a00 */
[----:B---3--:R-:W-:Y:S02]  /*02d0*/  UIADD3 UR12, UP1, UPT, UR8, 0x80, URZ ;  /* 0x00000080080c7890 */ /* 0x008fe4000ff3e0ff */
[----:B------:R-:W-:Y:S02]  /*02e0*/  UIADD3 UR8, UP0, UPT, UR8, 0x180, URZ ;  /* 0x0000018008087890 */ /* 0x000fe4000ff1e0ff */
[----:B------:R-:W-:Y:S02]  /*02f0*/  UIADD3.X UR13, UPT, UPT, URZ, UR9, URZ, UP1, !UPT ;  /* 0x00000009ff0d7290 */ /* 0x000fe40008ffe4ff */
[----:B------:R-:W-:-:S07]  /*0300*/  UIADD3.X UR9, UPT, UPT, URZ, UR9, URZ, UP0, !UPT ;  /* 0x00000009ff097290 */ /* 0x000fce00087fe4ff */
[----:B------:R3:W-:Y:S02]  /*0310*/  UTMACCTL.PF [UR12] ;  /* 0x000000000c0079b9 */ /* 0x0007e40008040000 */
[----:B------:R3:W-:Y:S02]  /*0320*/  UTMACCTL.PF [UR8] ;  /* 0x00000000080079b9 */ /* 0x0007e40008040000 */
[----:B---3--:R-:W-:Y:S01]  /*0330*/  NOP ;  /* 0x0000000000007918 */ /* 0x008fe20000000000 */
.L_x_5:
[----:B------:R-:W-:Y:S05]  /*0340*/  BSYNC.RECONVERGENT B0 ;  /* 0x0000000000007941 */ /* 0x000fea0003800200 */
.L_x_4:
[----:B------:R-:W-:Y:S04]  /*0350*/  BSSY.RECONVERGENT B0, `(.L_x_6) ;  /* 0x000000a000007945 */ /* 0x000fe80003800200 */
        /* <DEDUP_REMOVED lines=9> */
.L_x_7:
[----:B------:R-:W-:Y:S05]  /*03f0*/  BSYNC.RECONVERGENT B0 ;  /* 0x0000000000007941 */ /* 0x000fea0003800200 */
.L_x_6:
[----:B------:R-:W3:Y:S01]  /*0400*/  LDCU.64 UR8, c[0x0][0x888] ;  /* 0x00011100ff0877ac */ /* 0x000ee20008000a00 */
[----:B------:R-:W-:Y:S02]  /*0410*/  UISETP.EQ.U32.AND UP1, UPT, UR6, URZ, UPT ;  /* 0x000000ff0600728c */ /* 0x000fe4000bf22070 */
[----:B------:R-:W-:Y:S02]  /*0420*/  UPLOP3.LUT UP5, UPT, UPT, UPT, UPT, 0x80, 0x8 ;  /* 0x000000000008789c */ /* 0x000fe40003faf070 */
[----:B---3--:R-:W-:-:S04]  /*0430*/  UISETP.NE.U32.AND UP0, UPT, UR8, URZ, UPT ;  /* 0x000000ff0800728c */ /* 0x008fc8000bf05070 */
[----:B------:R-:W-:-:S04]  /*0440*/  UISETP.NE.AND.EX UP0, UPT, UR9, URZ, UPT, UP0 ;  /* 0x000000ff0900728c */ /* 0x000fc8000bf05300 */
[----:B------:R-:W-:-:S04]  /*0450*/  UISETP.EQ.OR.EX UP2, UPT, UR7, URZ, !UP0, UP1 ;  /* 0x000000ff0700728c */ /* 0x000fc8000c742710 */
[----:B------:R-:W-:-:S05]  /*0460*/  UP2UR UR50, UPR, URZ, 0x4 ;  /* 0x00000004ff327883 */ /* 0x000fca0008000000 */
[----:B------:R-:W-:Y:S07]  /*0470*/  BRA.U !UP2, `(.L_x_8) ;  /* 0x000000010a207547 */ /* 0x000fee000b800000 */
[----:B------:R-:W-:Y:S01]  /*0480*/  UISETP.NE.U32.AND UP2, UPT, UR6, URZ, UPT ;  /* 0x000000ff0600728c */ /* 0x000fe2000bf45070 */
[----:B-----5:R-:W-:Y:S01]  /*0490*/  FSETP.NEU.AND P0, PT, R49, RZ, PT ;  /* 0x000000ff3100720b */ /* 0x020fe20003f0d000 */
[----:B------:R-:W-:Y:S02]  /*04a0*/  USEL UR6, URZ, 0xffffffff, UP0 ;  /* 0xffffffffff067887 */ /* 0x000fe40008000000 */
[----:B------:R-:W-:-:S10]  /*04b0*/  UISETP.NE.AND.EX UP2, UPT, UR7, URZ, UPT, UP2 ;  /* 0x000000ff0700728c */ /* 0x000fd4000bf45320 */
[----:B------:R-:W-:Y:S01]  /*04c0*/  VOTEU.ANY UP1, P0 ;  /* 0x0000000000ff7886 */ /* 0x000fe20000020100 */
[----:B------:R-:W-:-:S04]  /*04d0*/  @!UP2 USEL UR6, URZ, 0xffffffff, UP1 ;  /* 0xffffffffff06a887 */ /* 0x000fc80008800000 */
[----:B------:R-:W-:-:S04]  /*04e0*/  ULOP3.LUT UR6, UR6, 0x1, URZ, 0xc0, !UPT ;  /* 0x0000000106067892 */ /* 0x000fc8000f8ec0ff */
[----:B------:R-:W-:-:S11]  /*04f0*/  UISETP.NE.U32.AND UP5, UPT, UR6, 0x1, UPT ;  /* 0x000000010600788c */ /* 0x000fd6000bfa5070 */
.L_x_8:
[----:B------:R-:W3:Y:S01]  /*0500*/  SHFL.IDX PT, R0, R102, RZ, 0x1f ;  /* 0x00001fff66007589 */ /* 0x000ee200000e0000 */
[----:B------:R-:W-:-:S04]  /*0510*/  UISETP.NE.AND UP1, UPT, UR10, 0x2, UPT ;  /* 0x000000020a00788c */ /* 0x000fc8000bf25270 */
[----:B------:R-:W-:Y:S02]  /*0520*/  UISETP.EQ.AND UP2, UPT, UR5, URZ, !UP1 ;  /* 0x000000ff0500728c */ /* 0x000fe4000cf42270 */
[----:B------:R-:W-:-:S04]  /*0530*/  USEL UR6, URZ, 0x1, UP1 ;  /* 0x00000001ff067887 */ /* 0x000fc80008800000 */
[----:B------:R-:W-:Y:S02]  /*0540*/  PLOP3.LUT P5, PT, P1, PT, UP2, 0x80, 0x8 ;  /* 0x000000000008781c */ /* 0x000fe40000faf028 */
[----:B---3--:R-:W-:-:S13]  /*0550*/  ISETP.NE.AND P0, PT, R0, RZ, PT ;  /* 0x000000ff0000720c */ /* 0x008fda0003f05270 */
[----:B------:R-:W-:Y:S05]  /*0560*/  @P0 BRA `(.L_x_9) ;  /* 0x0000000400000947 */ /* 0x000fea0003800000 */
[----:B------:R-:W-:Y:S01]  /*0570*/  ELECT P0, URZ, PT ;  /* 0x0000000000ff782f */ /* 0x000fe20003800000 */
[----:B------:R-:W-:-:S12]  /*0580*/  BSSY.RECONVERGENT B0, `(.L_x_9) ;  /* 0x000003e000007945 */ /* 0x000fd80003800200 */
[----:B------:R-:W-:Y:S05]  /*0590*/  @!P0 BRA `(.L_x_10) ;  /* 0x0000000000f08947 */ /* 0x000fea0003800000 */
[----:B------:R-:W-:Y:S01]  /*05a0*/  UMOV UR8, 0x400 ;  /* 0x0000040000087882 */ /* 0x000fe20000000000 */
[----:B------:R-:W-:Y:S01]  /*05b0*/  UMOV UR7, 0x1 ;  /* 0x0000000100077882 */ /* 0x000fe20000000000 */
[----:B------:R-:W-:Y:S02]  /*05c0*/  ULEA UR8, UR37, UR8, 0x18 ;  /* 0x0000000825087291 */ /* 0x000fe4000f8ec0ff */
[----:B------:R-:W-:-:S04]  /*05d0*/  UIADD3 UR12, UPT, UPT, -UR7, 0x100000, URZ ;  /* 0x00100000070c7890 */ /* 0x000fc8000fffe1ff */
[----:B------:R-:W-:Y:S02]  /*05e0*/  USHF.L.U32 UR13, UR12, 0xb, URZ ;  /* 0x0000000b0c0d7899 */ /* 0x000fe400080006ff */
[----:B------:R-:W-:Y:S01]  /*05f0*/  USHF.L.U32 UR12, UR12, 0x1, URZ ;  /* 0x000000010c0c7899 */ /* 0x000fe200080006ff */
[----:B------:R-:W3:Y:S11]  /*0600*/  FENCE.VIEW.ASYNC.S ;  /* 0x00000000000073c6 */ /* 0x000ef60000000000 */
[----:B---3--:R3:W4:Y:S01]  /*0610*/  SYNCS.EXCH.64 URZ, [UR8], UR12 ;  /* 0x0000000c08ff75b2 */ /* 0x0087220008000100 */
[----:B------:R3:W1:Y:S01]  /*0620*/  SYNCS.EXCH.64 URZ, [UR8+0xd0], UR12 ;  /* 0x0000d00c08ff75b2 */ /* 0x0006620008000100 */
        /* <DEDUP_REMOVED lines=49> */
[----:B------:R3:W1:Y:S02]  /*0940*/  SYNCS.EXCH.64 URZ, [UR8+0x198], UR12 ;  /* 0x0001980c08ff75b2 */ /* 0x0006640008000100 */
[----:B---34-:R-:W-:Y:S01]  /*0950*/  NOP ;  /* 0x0000000000007918 */ /* 0x018fe20000000000 */
.L_x_10:
[----:B------:R-:W-:Y:S05]  /*0960*/  BSYNC.RECONVERGENT B0 ;  /* 0x0000000000007941 */ /* 0x000fea0003800200 */
.L_x_9:
[----:B------:R-:W3:Y:S01]  /*0970*/  SHFL.IDX PT, R0, R102, RZ, 0x1f ;  /* 0x00001fff66007589 */ /* 0x000ee200000e0000 */
[----:B------:R-:W-:Y:S01]  /*0980*/  NOP ;  /* 0x0000000000007918 */ /* 0x000fe20000000000 */
[----:B---3--:R-:W-:-:S13]  /*0990*/  ISETP.NE.AND P0, PT, R0, 0x1, PT ;  /* 0x000000010000780c */ /* 0x008fda0003f05270 */
[----:B------:R-:W-:Y:S05]  /*09a0*/  @P0 BRA `(.L_x_11) ;  /* 0x0000000000440947 */ /* 0x000fea0003800000 */
[----:B------:R-:W-:Y:S01]  /*09b0*/  UMOV UR9, 0x400 ;  /* 0x0000040000097882 */ /* 0x000fe20000000000 */
[----:B------:R-:W-:Y:S01]  /*09c0*/  UMOV UR8, 0x20 ;  /* 0x0000002000087882 */ /* 0x000fe20000000000 */
[----:B------:R-:W-:Y:S01]  /*09d0*/  UMOV UR7, 0x80 ;  /* 0x0000008000077882 */ /* 0x000fe20000000000 */
[----:B------:R-:W-:Y:S02]  /*09e0*/  ULEA UR9, UR37, UR9, 0x18 ;  /* 0x0000000925097291 */ /* 0x000fe4000f8ec0ff */
[----:B------:R-:W-:-:S04]  /*09f0*/  UIADD3 UR12, UPT, UPT, -UR8, 0x100000, URZ ;  /* 0x00100000080c7890 */ /* 0x000fc8000fffe1ff */
[----:B------:R-:W-:Y:S02]  /*0a00*/  USHF.L.U32 UR13, UR12, 0xb, URZ ;  /* 0x0000000b0c0d7899 */ /* 0x000fe400080006ff */
[----:B------:R-:W-:Y:S02]  /*0a10*/  USHF.L.U32 UR12, UR12, 0x1, URZ ;  /* 0x000000010c0c7899 */ /* 0x000fe400080006ff */
[----:B------:R-:W-:-:S04]  /*0a20*/  UIADD3 UR14, UPT, UPT, -UR7, 0x100000, URZ ;  /* 0x00100000070e7890 */ /* 0x000fc8000fffe1ff */
[----:B------:R-:W-:Y:S02]  /*0a30*/  USHF.L.U32 UR15, UR14, 0xb, URZ ;  /* 0x0000000b0e0f7899 */ /* 0x000fe400080006ff */
[----:B------:R-:W-:Y:S01]  /*0a40*/  USHF.L.U32 UR14, UR14, 0x1, URZ ;  /* 0x000000010e0e7899 */ /* 0x000fe200080006ff */
[----:B------:R-:W-:Y:S01]  /*0a50*/  ELECT P0, URZ, PT ;  /* 0x0000000000ff782f */ /* 0x000fe20003800000 */
[----:B------:R-:W3:Y:S02]  /*0a60*/  FENCE.VIEW.ASYNC.S ;  /* 0x00000000000073c6 */ /* 0x000ee40000000000 */
[----:B---3--:R3:W4:Y:S08]  /*0a70*/  SYNCS.EXCH.64 URZ, [UR9+0x1a0], UR12 ;  /* 0x0001a00c09ff75b2 */ /* 0x0087300008000100 */
[----:B------:R3:W1:Y:S01]  /*0a80*/  SYNCS.EXCH.64 URZ, [UR9+0x1b0], UR14 ;  /* 0x0001b00e09ff75b2 */ /* 0x0006620008000100 */
[----:B------:R3:W1:Y:S01]  /*0a90*/  SYNCS.EXCH.64 URZ, [UR9+0x1a8], UR12 ;  /* 0x0001a80c09ff75b2 */ /* 0x0006620008000100 */
[----:B------:R3:W1:Y:S01]  /*0aa0*/  SYNCS.EXCH.64 URZ, [UR9+0x1b8], UR14 ;  /* 0x0001b80e09ff75b2 */ /* 0x0006620008000100 */
[----:B------:R-:W-:Y:S01]  /*0ab0*/  NOP ;  /* 0x0000000000007918 */ /* 0x000fe20000000000 */
.L_x_11:
[----:B------:R-:W2:Y:S01]  /*0ac0*/  SHFL.IDX PT, R0, R102, RZ, 0x1f ;  /* 0x00001fff66007589 */ /* 0x000ea200000e0000 */
[----:B------:R-:W-:Y:S01]  /*0ad0*/  NOP ;  /* 0x0000000000007918 */ /* 0x000fe20000000000 */
[----:B--2---:R-:W-:-:S13]  /*0ae0*/  ISETP.NE.AND P0, PT, R0, 0x3, PT ;  /* 0x000000030000780c */ /* 0x004fda0003f05270 */
[----:B------:R-:W-:Y:S05]  /*0af0*/  @P0 BRA `(.L_x_12) ;  /* 0x00000000002c0947 */ /* 0x000fea0003800000 */
[----:B------:R-:W-:Y:S01]  /*0b00*/  UMOV UR8, 0x400 ;  /* 0x0000040000087882 */ /* 0x000fe20000000000 */
[----:B------:R-:W-:Y:S01]  /*0b10*/  UMOV UR7, 0x20 ;  /* 0x0000002000077882 */ /* 0x000fe20000000000 */
[----:B------:R-:W-:Y:S02]  /*0b20*/  ULEA UR8, UR37, UR8, 0x18 ;  /* 0x0000000825087291 */ /* 0x000fe4000f8ec0ff */
[----:B---3--:R-:W-:-:S04]  /*0b30*/  UIADD3 UR12, UPT, UPT, -UR7, 0x100000, URZ ;  /* 0x00100000070c7890 */ /* 0x008fc8000fffe1ff */
[----:B------:R-:W-:Y:S02]  /*0b40*/  USHF.L.U32 UR13, UR12, 0xb, URZ ;  /* 0x0000000b0c0d7899 */ /* 0x000fe400080006ff */
[----:B------:R-:W-:Y:S01]  /*0b50*/  USHF.L.U32 UR12, UR12, 0x1, URZ ;  /* 0x000000010c0c7899 */ /* 0x000fe200080006ff */
[----:B------:R-:W-:Y:S01]  /*0b60*/  ELECT P0, URZ, PT ;  /* 0x0000000000ff782f */ /* 0x000fe20003800000 */
[----:B------:R-:W2:Y:S10]  /*0b70*/  FENCE.VIEW.ASYNC.S ;  /* 0x00000000000073c6 */ /* 0x000eb40000000000 */
[----:B--2---:R2:W3:Y:S01]  /*0b80*/  SYNCS.EXCH.64 URZ, [UR8+0x1c0], UR12 ;  /* 0x0001c00c08ff75b2 */ /* 0x0044e20008000100 */
[----:B------:R2:W1:Y:S01]  /*0b90*/  SYNCS.EXCH.64 URZ, [UR8+0x1c8], UR12 ;  /* 0x0001c80c08ff75b2 */ /* 0x0004620008000100 */
[----:B------:R-:W-:Y:S01]  /*0ba0*/  NOP ;  /* 0x0000000000007918 */ /* 0x000fe20000000000 */
.L_x_12:
[----:B------:R-:W4:Y:S01]  /*0bb0*/  SHFL.IDX PT, R0, R102, RZ, 0x1f ;  /* 0x00001fff66007589 */ /* 0x000f2200000e0000 */
[----:B------:R-:W-:Y:S01]  /*0bc0*/  NOP ;  /* 0x0000000000007918 */ /* 0x000fe20000000000 */
[----:B----4-:R-:W-:-:S13]  /*0bd0*/  ISETP.NE.AND P0, PT, R0, 0x4, PT ;  /* 0x000000040000780c */ /* 0x010fda0003f05270 */
[----:B------:R-:W-:Y:S05]  /*0be0*/  @P0 BRA `(.L_x_13) ;  /* 0x0000000000480947 */ /* 0x000fea0003800000 */
[----:B---3--:R-:W-:Y:S01]  /*0bf0*/  UMOV UR9, 0x1e0 ;  /* 0x000001e000097882 */ /* 0x008fe20000000000 */
[----:B--2---:R-:W-:Y:S01]  /*0c00*/  UMOV UR8, 0x400 ;  /* 0x0000040000087882 */ /* 0x004fe20000000000 */
[----:B------:R-:W-:Y:S01]  /*0c10*/  USEL UR9, UR9, 0x1a0, UP5 ;  /* 0x000001a009097887 */ /* 0x000fe2000a800000 */
        /* <DEDUP_REMOVED lines=9> */
[----:B------:R-:W2:Y:S02]  /*0cb0*/  FENCE.VIEW.ASYNC.S ;  /* 0x00000000000073c6 */ /* 0x000ea40000000000 */
[----:B--2---:R4:W2:Y:S08]  /*0cc0*/  SYNCS.EXCH.64 URZ, [UR8+0x1d0], UR12 ;  /* 0x0001d00c08ff75b2 */ /* 0x0048b00008000100 */
[----:B------:R4:W3:Y:S01]  /*0cd0*/  SYNCS.EXCH.64 URZ, [UR8+0x1e0], UR14 ;  /* 0x0001e00e08ff75b2 */ /* 0x0008e20008000100 */
[----:B------:R4:W1:Y:S01]  /*0ce0*/  SYNCS.EXCH.64 URZ, [UR8+0x1d8], UR12 ;  /* 0x0001d80c08ff75b2 */ /* 0x0008620008000100 */
[----:B------:R4:W1:Y:S02]  /*0cf0*/  SYNCS.EXCH.64 URZ, [UR8+0x1e8], UR14 ;  /* 0x0001e80e08ff75b2 */ /* 0x0008640008000100 */
[----:B----4-:R-:W-:Y:S01]  /*0d00*/  NOP ;  /* 0x0000000000007918 */ /* 0x010fe20000000000 */
.L_x_13:
[----:B------:R-:W4:Y:S01]  /*0d10*/  SHFL.IDX PT, R0, R102, RZ, 0x1f ;  /* 0x00001fff66007589 */ /* 0x000f2200000e0000 */
[----:B------:R-:W-:Y:S01]  /*0d20*/  NOP ;  /* 0x0000000000007918 */ /* 0x000fe20000000000 */
[----:B----4-:R-:W-:-:S13]  /*0d30*/  ISETP.NE.AND P0, PT, R0, 0x5, PT ;  /* 0x000000050000780c */ /* 0x010fda0003f05270 */
[----:B------:R-:W-:Y:S05]  /*0d40*/  @P0 BRA `(.L_x_14) ;  /* 0x0000000000540947 */ /* 0x000fea0003800000 */
[----:B---3--:R-:W-:Y:S01]  /*0d50*/  UMOV UR9, 0x400 ;  /* 0x0000040000097882 */ /* 0x008fe20000000000 */
[----:B--2---:R-:W-:Y:S01]  /*0d60*/  UMOV UR8, 0x1 ;  /* 0x0000000100087882 */ /* 0x004fe20000000000 */
        /* <DEDUP_REMOVED lines=13> */
[----:B------:R4:W1:Y:S01]  /*0e40*/  SYNCS.EXCH.64 URZ, [UR9+0x218], UR14 ;  /* 0x0002180e09ff75b2 */ /* 0x0008620008000100 */
[----:B------:R4:W1:Y:S01]  /*0e50*/  SYNCS.EXCH.64 URZ, [UR9+0x200], UR12 ;  /* 0x0002000c09ff75b2 */ /* 0x0008620008000100 */
[----:B------:R4:W1:Y:S01]  /*0e60*/  SYNCS.EXCH.64 URZ, [UR9+0x220], UR14 ;  /* 0x0002200e09ff75b2 */ /* 0x0008620008000100 */
[----:B------:R4:W1:Y:S01]  /*0e70*/  SYNCS.EXCH.64 URZ, [UR9+0x208], UR12 ;  /* 0x0002080c09ff75b2 */ /* 0x0008620008000100 */
[----:B------:R4:W1:Y:S02]  /*0e80*/  SYNCS.EXCH.64 URZ, [UR9+0x228], UR14 ;  /* 0x0002280e09ff75b2 */ /* 0x0008640008000100 */
[----:B----4-:R-:W-:Y:S01]  /*0e90*/  NOP ;  /* 0x0000000000007918 */ /* 0x010fe20000000000 */
.L_x_14:
[----:B------:R-:W4:Y:S01]  /*0ea0*/  SHFL.IDX PT, R0, R102, RZ, 0x1f ;  /* 0x00001fff66007589 */ /* 0x000f2200000e0000 */
[----:B------:R-:W-:Y:S01]  /*0eb0*/  ISETP.NE.OR P1, PT, RZ, UR10, !P1 ;  /* 0x0000000aff007c0c */ /* 0x000fe2000cf25670 */
[----:B------:R-:W-:Y:S01]  /*0ec0*/  NOP ;  /* 0x0000000000007918 */ /* 0x000fe20000000000 */
[----:B----4-:R-:W-:-:S13]  /*0ed0*/  ISETP.NE.AND P0, PT, R0, 0x3, PT ;  /* 0x000000030000780c */ /* 0x010fda0003f05270 */
[----:B------:R-:W-:Y:S05]  /*0ee0*/  @P0 BRA `(.L_x_15) ;  /* 0x0000000000340947 */ /* 0x000fea0003800000 */
[----:B--2---:R-:W-:Y:S01]  /*0ef0*/  UMOV UR8, 0x400 ;  /* 0x0000040000087882 */ /* 0x004fe20000000000 */
[----:B------:R-:W-:Y:S01]  /*0f00*/  UMOV UR7, 0x20 ;  /* 0x0000002000077882 */ /* 0x000fe20000000000 */
[----:B------:R-:W-:Y:S02]  /*0f10*/  ULEA UR8, UR37, UR8, 0x18 ;  /* 0x0000000825087291 */ /* 0x000fe4000f8ec0ff */
[----:B---3--:R-:W-:-:S04]  /*0f20*/  UIADD3 UR12, UPT, UPT, -UR7, 0x100000, URZ ;  /* 0x00100000070c7890 */ /* 0x008fc8000fffe1ff */
[----:B------:R-:W-:Y:S02]  /*0f30*/  USHF.L.U32 UR13, UR12, 0xb, URZ ;  /* 0x0000000b0c0d7899 */ /* 0x000fe400080006ff */
[----:B------:R-:W-:Y:S01]  /*0f40*/  USHF.L.U32 UR12, UR12, 0x1, URZ ;  /* 0x000000010c0c7899 */ /* 0x000fe200080006ff */
[----:B------:R-:W-:Y:S01]  /*0f50*/  ELECT P0, URZ, PT ;  /* 0x0000000000ff782f */ /* 0x000fe20003800000 */
[----:B------:R-:W2:Y:S10]  /*0f60*/  FENCE.VIEW.ASYNC.S ;  /* 0x00000000000073c6 */ /* 0x000eb40000000000 */
[----:B--2---:R4:W2:Y:S01]  /*0f70*/  SYNCS.EXCH.64 URZ, [UR8+0x230], UR12 ;  /* 0x0002300c08ff75b2 */ /* 0x0048a20008000100 */
[----:B------:R4:W3:Y:S01]  /*0f80*/  SYNCS.EXCH.64 URZ, [UR8+0x240], UR12 ;  /* 0x0002400c08ff75b2 */ /* 0x0008e20008000100 */
[----:B------:R4:W1:Y:S01]  /*0f90*/  SYNCS.EXCH.64 URZ, [UR8+0x238], UR12 ;  /* 0x0002380c08ff75b2 */ /* 0x0008620008000100 */
[----:B------:R4:W1:Y:S02]  /*0fa0*/  SYNCS.EXCH.64 URZ, [UR8+0x248], UR12 ;  /* 0x0002480c08ff75b2 */ /* 0x0008640008000100 */
[----:B----4-:R-:W-:Y:S01]  /*0fb0*/  NOP ;  /* 0x0000000000007918 */ /* 0x010fe20000000000 */
.L_x_15:
[----:B------:R-:W-:Y:S01]  /*0fc0*/  VOTEU.ALL UP1, P1 ;  /* 0x0000000000ff7886 */ /* 0x000fe20000820000 */
[----:B--2---:R-:W2:Y:S01]  /*0fd0*/  LDCU UR8, c[0x0][0x36c] ;  /* 0x00006d80ff0877ac */ /* 0x004ea20008000800 */
[----:B------:R-:W-:Y:S01]  /*0fe0*/  NOP ;  /* 0x0000000000007918 */ /* 0x000fe20000000000 */
[----:B------:R-:W-:Y:S01]  /*0ff0*/  LOP3.LUT R10, R109, 0x1f, RZ, 0xc0, !PT ;  /* 0x0000001f6d0a7812 */ /* 0x000fe200078ec0ff */
[----:B---3--:R-:W-:Y:S01]  /*1000*/  UMOV UR12, 0x20 ;  /* 0x00000020000c7882 */ /* 0x008fe20000000000 */
[----:B------:R-:W-:Y:S01]  /*1010*/  @!UP1 UMOV UR7, 0x400 ;  /* 0x0000040000079882 */ /* 0x000fe20000000000 */
[----:B------:R-:W-:-:S04]  /*1020*/  @!UP1 UIADD3 UR12, UPT, UPT, -UR12, 0x100000, URZ ;  /* 0x001000000c0c9890 */ /* 0x000fc8000fffe1ff */
[----:B------:R-:W-:Y:S02]  /*1030*/  @!UP1 USHF.L.U32 UR13, UR12, 0xb, URZ ;  /* 0x0000000b0c0d9899 */ /* 0x000fe400080006ff */
[----:B------:R-:W-:Y:S02]  /*1040*/  @!UP1 USHF.L.U32 UR12, UR12, 0x1, URZ ;  /* 0x000000010c0c9899 */ /* 0x000fe400080006ff */
[----:B------:R-:W-:Y:S01]  /*1050*/  @!UP1 ULEA UR7, UR37, UR7, 0x18 ;  /* 0x0000000725079291 */ /* 0x000fe2000f8ec0ff */
[----:B------:R-:W-:Y:S01]  /*1060*/  VOTEU.ALL UP1, P1 ;  /* 0x0000000000ff7886 */ /* 0x000fe20000820000 */
[----:B------:R-:W-:Y:S01]  /*1070*/  UISETP.NE.AND UP4, UPT, UR10, URZ, UPT ;  /* 0x000000ff0a00728c */ /* 0x000fe2000bf85270 */
[----:B------:R-:W3:Y:S09]  /*1080*/  FENCE.VIEW.ASYNC.S ;  /* 0x00000000000073c6 */ /* 0x000ef20000000000 */
[----:B---3--:R3:W4:Y:S01]  /*1090*/  @!UP1 SYNCS.EXCH.64 URZ, [UR7+0x250], UR12 ;  /* 0x0002500c07ff95b2 */ /* 0x0087220008000100 */
[----:B--2---:R-:W-:-:S09]  /*10a0*/  UISETP.EQ.U32.AND UP1, UPT, UR8, 0x1, UPT ;  /* 0x000000010800788c */ /* 0x004fd2000bf22070 */
[----:B------:R-:W-:Y:S05]  /*10b0*/  BRA.U !UP1, `(.L_x_16) ;  /* 0x0000000109087547 */ /* 0x000fea000b800000 */
[----:B-1--4-:R-:W-:Y:S01]  /*10c0*/  UCGABAR_ARV ;  /* 0x00000000000079c7 */ /* 0x012fe20008000000 */
[----:B------:R-:W-:Y:S05]  /*10d0*/  BRA `(.L_x_17) ;  /* 0x0000000000047947 */ /* 0x000fea0003800000 */
.L_x_16:
[----:B-1--4-:R-:W-:Y:S01]  /*10e0*/  NOP ;  /* 0x0000000000007918 */ /* 0x012fe20000000000 */
.L_x_17:
[----:B------:R-:W1:Y:S01]  /*10f0*/  S2R R11, SR_CTAID.X ;  /* 0x00000000000b7919 */ /* 0x000e620000002500 */
[----:B------:R-:W-:-:S05]  /*1100*/  CS2R.32 R96, SR_CgaSize ;  /* 0x0000000000607805 */ /* 0x000fca0000008a00 */
[----:B------:R-:W-:-:S05]  /*1110*/  IMAD R96, R96, -0xa0, RZ ;  /* 0xffffff6060607824 */ /* 0x000fca00078e02ff */
[----:B------:R-:W-:-:S14]  /*1120*/  R2UR UR8, R96 ;  /* 0x00000000600872ca */ /* 0x000fdc00000e0000 */
[----:B------:R-:W2:Y:S01]  /*1130*/  LDCU UR8, c[0x0][UR8+0x2b0] ;  /* 0x00005600080877ac */ /* 0x000ea20008000800 */
[----:B------:R-:W-:-:S05]  /*1140*/  CS2R.32 R0, SR_CgaSize ;  /* 0x0000000000007805 */ /* 0x000fca0000008a00 */
[----:B------:R-:W-:-:S06]  /*1150*/  IMAD R0, R0, -0xa0, RZ ;  /* 0xffffff6000007824 */ /* 0x000fcc00078e02ff */
[----:B------:R-:W4:Y:S01]  /*1160*/  LDC R0, c[0x0][R0+0x2a0] ;  /* 0x0000a80000007b82 */ /* 0x000f220000000800 */
[----:B------:R-:W-:Y:S01]  /*1170*/  PRMT R8, RZ, 0x7610, R8 ;  /* 0x00007610ff087816 */ /* 0x000fe20000000008 */
[----:B------:R-:W2:Y:S01]  /*1180*/  S2R R20, SR_CTAID.Y ;  /* 0x0000000000147919 */ /* 0x000ea20000002600 */
[----:B------:R-:W-:-:S05]  /*1190*/  CS2R.32 R96, SR_CgaSize ;  /* 0x0000000000607805 */ /* 0x000fca0000008a00 */
[----:B------:R-:W-:-:S05]  /*11a0*/  IMAD R96, R96, -0xa0, RZ ;  /* 0xffffff6060607824 */ /* 0x000fca00078e02ff */
[----:B---3--:R-:W-:-:S14]  /*11b0*/  R2UR UR7, R96 ;  /* 0x00000000600772ca */ /* 0x008fdc00000e0000 */
[----:B------:R-:W3:Y:S01]  /*11c0*/  LDCU UR7, c[0x0][UR7+0x2b4] ;  /* 0x00005680070777ac */ /* 0x000ee20008000800 */
[----:B------:R-:W-:Y:S01]  /*11d0*/  UISETP.NE.AND UP2, UPT, UR10, 0x2, UPT ;  /* 0x000000020a00788c */ /* 0x000fe2000bf45270 */
[----:B------:R-:W2:Y:S01]  /*11e0*/  LDC R9, c[0x0][0xb24] ;  /* 0x0002c900ff097b82 */ /* 0x000ea20000000800 */
[----:B------:R-:W-:-:S05]  /*11f0*/  CS2R.32 R94, SR_CgaSize ;  /* 0x00000000005e7805 */ /* 0x000fca0000008a00 */
[----:B------:R-:W-:-:S06]  /*1200*/  IMAD R94, R94, -0xa0, RZ ;  /* 0xffffff605e5e7824 */ /* 0x000fcc00078e02ff */
[----:B------:R-:W4:Y:S08]  /*1210*/  LDC R94, c[0x0][R94+0x2a4] ;  /* 0x0000a9005e5e7b82 */ /* 0x000f300000000800 */
[----:B------:R-:W4:Y:S01]  /*1220*/  LDC R40, c[0x0][0xb24] ;  /* 0x0002c900ff287b82 */ /* 0x000f220000000800 */
[----:B-1----:R-:W-:Y:S01]  /*1230*/  I2FP.F32.U32 R4, R11 ;  /* 0x0000000b00047245 */ /* 0x002fe20000201000 */
[----:B------:R-:W-:-:S06]  /*1240*/  IMAD.MOV.U32 R21, RZ, RZ, R11 ;  /* 0x000000ffff157224 */ /* 0x000fcc00078e000b */
[----:B------:R-:W1:Y:S01]  /*1250*/  S2UR UR36, SR_CTAID.Z ;  /* 0x00000000002479c3 */ /* 0x000e620000002700 */
[----:B--2---:R-:W-:Y:S02]  /*1260*/  ISETP.GE.AND P0, PT, R9, 0x1, PT ;  /* 0x000000010900780c */ /* 0x004fe40003f06270 */
[----:B------:R-:W-:Y:S01]  /*1270*/  I2FP.F32.U32 R2, R20 ;  /* 0x0000001400027245 */ /* 0x000fe20000201000 */
[----:B------:R-:W-:-:S04]  /*1280*/  FMUL R4, R4, UR8 ;  /* 0x0000000804047c20 */ /* 0x000fc80008400000 */
[----:B---3--:R-:W-:Y:S01]  /*1290*/  FMUL R2, R2, UR7 ;  /* 0x0000000702027c20 */ /* 0x008fe20008400000 */
[----:B------:R-:W2:Y:S01]  /*12a0*/  F2I.U32.TRUNC.NTZ R96, R4 ;  /* 0x0000000400607305 */ /* 0x000ea2000020f000 */
[----:B------:R-:W3:Y:S07]  /*12b0*/  LDCU UR7, c[0x0][0xb30] ;  /* 0x00016600ff0777ac */ /* 0x000eee0008000800 */
[----:B------:R-:W1:Y:S01]  /*12c0*/  F2I.U32.TRUNC.NTZ R3, R2 ;  /* 0x0000000200037305 */ /* 0x000e62000020f000 */
[----:B--2---:R-:W-:-:S04]  /*12d0*/  IMAD.MOV R96, RZ, RZ, -R96 ;  /* 0x000000ffff607224 */ /* 0x004fc800078e0a60 */
[----:B----4-:R-:W-:Y:S01]  /*12e0*/  IMAD R96, R0, R96, R11 ;  /* 0x0000006000607224 */ /* 0x010fe200078e020b */
[----:B------:R-:W-:Y:S01]  /*12f0*/  PRMT R0, RZ, 0x7610, R0 ;  /* 0x00007610ff007816 */ /* 0x000fe20000000000 */
[----:B---3--:R-:W-:Y:S01]  /*1300*/  UISETP.NE.AND UP3, UPT, UR7, 0x1, UPT ;  /* 0x000000010700788c */ /* 0x008fe2000bf65270 */
[----:B-1----:R-:W-:-:S05]  /*1310*/  IADD3 R3, PT, PT, -R3, RZ, RZ ;  /* 0x000000ff03037210 */ /* 0x002fca0007ffe1ff */
[----:B------:R-:W-:Y:S01]  /*1320*/  IMAD R94, R94, R3, R20 ;  /* 0x000000035e5e7224 */ /* 0x000fe200078e0214 */
[----:B------:R-:W-:Y:S06]  /*1330*/  BRA.U UP4, `(.L_x_18) ;  /* 0x0000000104247547 */ /* 0x000fec000b800000 */
[----:B------:R-:W-:Y:S01]  /*1340*/  ISETP.NE.AND P1, PT, R94, RZ, PT ;  /* 0x000000ff5e00720c */ /* 0x000fe20003f25270 */
[----:B------:R-:W-:Y:S01]  /*1350*/  IMAD.MOV.U32 R0, RZ, RZ, 0x3 ;  /* 0x00000003ff007424 */ /* 0x000fe200078e00ff */
[C---:B------:R-:W-:Y:S02]  /*1360*/  LOP3.LUT R3, R96.reuse, 0xfffffffe, RZ, 0xc0, !PT ;  /* 0xfffffffe60037812 */ /* 0x040fe400078ec0ff */
[----:B------:R-:W-:Y:S02]  /*1370*/  ISETP.LT.U32.OR P1, PT, R96, 0x2, !P1 ;  /* 0x000000026000780c */ /* 0x000fe40004f21470 */
[----:B------:R-:W-:Y:S02]  /*1380*/  SHF.L.U32 R0, R0, R3, RZ ;  /* 0x0000000300007219 */ /* 0x000fe400000006ff */
[----:B------:R-:W-:Y:S02]  /*1390*/  SEL R5, RZ, 0x1, !P1 ;  /* 0x00000001ff057807 */ /* 0x000fe40004800000 */
[----:B------:R-:W-:-:S05]  /*13a0*/  SEL R2, RZ, 0x2, !P1 ;  /* 0x00000002ff027807 */ /* 0x000fca0004800000 */
[----:B------:R-:W-:-:S05]  /*13b0*/  IMAD.IADD R2, R5, 0x1, R2 ;  /* 0x0000000105027824 */ /* 0x000fca00078e0202 */
[----:B------:R-:W-:Y:S02]  /*13c0*/  PRMT R8, R2, 0x7610, R8 ;  /* 0x0000761002087816 */ /* 0x000fe40000000008 */
.L_x_18:
[----:B------:R-:W-:Y:S05]  /*13d0*/  @!P0 BRA `(.L_x_19) ;  /* 0x0000000000b88947 */ /* 0x000fea0003800000 */
[----:B------:R-:W1:Y:S01]  /*13e0*/  LDC.64 R4, c[0x0][0xb18] ;  /* 0x0002c600ff047b82 */ /* 0x000e620000000a00 */
[----:B------:R-:W-:-:S07]  /*13f0*/  ISETP.NE.AND P0, PT, R9, 0x1, PT ;  /* 0x000000010900780c */ /* 0x000fce0003f05270 */
[----:B------:R-:W2:Y:S08]  /*1400*/  LDC R14, c[0x0][0xb0c] ;  /* 0x0002c300ff0e7b82 */ /* 0x000eb00000000800 */
[----:B------:R-:W3:Y:S08]  /*1410*/  LDC R13, c[0x0][0x370] ;  /* 0x0000dc00ff0d7b82 */ /* 0x000ef00000000800 */
[----:B------:R-:W4:Y:S01]  /*1420*/  LDC R16, c[0x0][0x374] ;  /* 0x0000dd00ff107b82 */ /* 0x000f220000000800 */
[----:B-1----:R-:W-:-:S07]  /*1430*/  ISETP.NE.AND P1, PT, R4, 0x1, PT ;  /* 0x000000010400780c */ /* 0x002fce0003f25270 */
[----:B------:R-:W3:Y:S01]  /*1440*/  LDC.64 R6, c[0x0][0xb10] ;  /* 0x0002c400ff067b82 */ /* 0x000ee20000000a00 */
[----:B--2---:R-:W-:-:S07]  /*1450*/  ISETP.NE.AND P2, PT, R14, 0x1, PT ;  /* 0x000000010e00780c */ /* 0x004fce0003f45270 */
[----:B------:R-:W1:Y:S08]  /*1460*/  LDC R12, c[0x0][0xb20] ;  /* 0x0002c800ff0c7b82 */ /* 0x000e700000000800 */
[----:B------:R-:W2:Y:S01]  /*1470*/  LDC.64 R2, c[0x0][0xb28] ;  /* 0x0002ca00ff027b82 */ /* 0x000ea20000000a00 */
[----:B----4-:R-:W-:-:S04]  /*1480*/  IMAD.HI.U32 R15, R16, R5, RZ ;  /* 0x00000005100f7227 */ /* 0x010fc800078e00ff */
[----:B------:R-:W-:-:S04]  /*1490*/  IMAD.HI.U32 R5, R20, R5, RZ ;  /* 0x0000000514057227 */ /* 0x000fc800078e00ff */
[----:B---3--:R-:W-:-:S04]  /*14a0*/  IMAD.HI.U32 R18, R13, R6, RZ ;  /* 0x000000060d127227 */ /* 0x008fc800078e00ff */
[C---:B------:R-:W-:Y:S01]  /*14b0*/  IMAD.HI.U32 R22, R11.reuse, R6, RZ ;  /* 0x000000060b167227 */ /* 0x040fe200078e00ff */
[-C--:B------:R-:W-:Y:S02]  /*14c0*/  @P2 SHF.R.U32.HI R13, RZ, R7.reuse, R18 ;  /* 0x00000007ff0d2219 */ /* 0x080fe40000011612 */
[-C--:B-1----:R-:W-:Y:S02]  /*14d0*/  @P1 SHF.R.U32.HI R16, RZ, R12.reuse, R15 ;  /* 0x0000000cff101219 */ /* 0x082fe4000001160f */
[----:B------:R-:W-:Y:S02]  /*14e0*/  SHF.R.U32.HI R5, RZ, R12, R5 ;  /* 0x0000000cff057219 */ /* 0x000fe40000011605 */
[----:B------:R-:W-:Y:S02]  /*14f0*/  SHF.R.U32.HI R22, RZ, R7, R22 ;  /* 0x00000007ff167219 */ /* 0x000fe40000011616 */
[----:B------:R-:W-:Y:S01]  /*1500*/  SEL R5, R20, R5, !P1 ;  /* 0x0000000514057207 */ /* 0x000fe20004800000 */
[----:B--2---:R-:W-:Y:S01]  /*1510*/  IMAD.HI.U32 R18, R16, R2, RZ ;  /* 0x0000000210127227 */ /* 0x004fe200078e00ff */
[----:B------:R-:W-:-:S02]  /*1520*/  SEL R21, R11, R22, !P2 ;  /* 0x000000160b157207 */ /* 0x000fc40005000000 */
[----:B------:R-:W-:Y:S01]  /*1530*/  IADD3 R7, PT, PT, -R5, RZ, RZ ;  /* 0x000000ff05077210 */ /* 0x000fe20007ffe1ff */
[----:B------:R-:W-:Y:S01]  /*1540*/  IMAD.HI.U32 R6, R13, R2, RZ ;  /* 0x000000020d067227 */ /* 0x000fe200078e00ff */
[----:B------:R-:W-:-:S03]  /*1550*/  @P0 SHF.R.U32.HI R16, RZ, R3, R18 ;  /* 0x00000003ff100219 */ /* 0x000fc60000011612 */
[----:B------:R-:W-:Y:S01]  /*1560*/  IMAD R7, R4, R7, R20 ;  /* 0x0000000704077224 */ /* 0x000fe200078e0214 */
[----:B------:R-:W-:Y:S01]  /*1570*/  @P0 SHF.R.U32.HI R13, RZ, R3, R6 ;  /* 0x00000003ff0d0219 */ /* 0x000fe20000011606 */
[----:B------:R-:W-:-:S04]  /*1580*/  IMAD R16, R16, R9, RZ ;  /* 0x0000000910107224 */ /* 0x000fc800078e02ff */
[----:B------:R-:W-:Y:S01]  /*1590*/  IMAD R6, R13, R9, RZ ;  /* 0x000000090d067224 */ /* 0x000fe200078e02ff */
[----:B------:R-:W-:-:S04]  /*15a0*/  ISETP.GE.AND P1, PT, R5, R16, PT ;  /* 0x000000100500720c */ /* 0x000fc80003f26270 */
[----:B------:R-:W-:Y:S01]  /*15b0*/  ISETP.GE.OR P1, PT, R21, R6, P1 ;  /* 0x000000061500720c */ /* 0x000fe20000f26670 */
[----:B------:R-:W-:-:S05]  /*15c0*/  IMAD.HI.U32 R6, R5, R2, RZ ;  /* 0x0000000205067227 */ /* 0x000fca00078e00ff */
[----:B------:R-:W-:-:S04]  /*15d0*/  SHF.R.U32.HI R6, RZ, R3, R6 ;  /* 0x00000003ff067219 */ /* 0x000fc80000011606 */
[----:B------:R-:W-:-:S03]  /*15e0*/  SEL R6, R5, R6, !P0 ;  /* 0x0000000605067207 */ /* 0x000fc60004000000 */
[----:B------:R-:W-:Y:S01]  /*15f0*/  @!P1 IMAD.HI.U32 R12, R21, R2, RZ ;  /* 0x00000002150c9227 */ /* 0x000fe200078e00ff */
[----:B------:R-:W-:-:S04]  /*1600*/  IADD3 R2, PT, PT, -R6, RZ, RZ ;  /* 0x000000ff06027210 */ /* 0x000fc80007ffe1ff */
[----:B------:R-:W-:Y:S01]  /*1610*/  @!P1 SHF.R.U32.HI R12, RZ, R3, R12 ;  /* 0x00000003ff0c9219 */ /* 0x000fe2000001160c */
[----:B------:R-:W-:-:S03]  /*1620*/  IMAD R2, R9, R2, R5 ;  /* 0x0000000209027224 */ /* 0x000fc600078e0205 */
[----:B------:R-:W-:-:S05]  /*1630*/  @!P1 SEL R3, R21, R12, !P0 ;  /* 0x0000000c15039207 */ /* 0x000fca0004000000 */
[--C-:B------:R-:W-:Y:S02]  /*1640*/  @!P1 IMAD.IADD R6, R6, 0x1, -R3.reuse ;  /* 0x0000000106069824 */ /* 0x100fe400078e0a03 */
[----:B------:R-:W-:Y:S01]  /*1650*/  @!P1 IMAD R3, R2, R13, R3 ;  /* 0x0000000d02039224 */ /* 0x000fe200078e0203 */
[----:B------:R-:W-:Y:S01]  /*1660*/  IADD3 R2, PT, PT, -R21, RZ, RZ ;  /* 0x000000ff15027210 */ /* 0x000fe20007ffe1ff */
[----:B------:R-:W-:Y:S02]  /*1670*/  @!P1 IMAD R5, R6, R9, R21 ;  /* 0x0000000906059224 */ /* 0x000fe400078e0215 */
[----:B------:R-:W-:Y:S02]  /*1680*/  @!P1 IMAD.MOV.U32 R21, RZ, RZ, R3 ;  /* 0x000000ffff159224 */ /* 0x000fe400078e0003 */
[----:B------:R-:W-:Y:S02]  /*1690*/  IMAD R2, R14, R2, R11 ;  /* 0x000000020e027224 */ /* 0x000fe400078e020b */
[----:B------:R-:W-:-:S02]  /*16a0*/  IMAD R20, R5, R4, R7 ;  /* 0x0000000405147224 */ /* 0x000fc400078e0207 */
[----:B------:R-:W-:Y:S02]  /*16b0*/  IMAD R21, R21, R14, R2 ;  /* 0x0000000e15157224 */ /* 0x000fe400078e0202 */
.L_x_19:
[----:B------:R-:W-:Y:S05]  /*16c0*/  BRA.U UP3, `(.L_x_20) ;  /* 0x0000000103407547 */ /* 0x000fea000b800000 */
[----:B------:R-:W1:Y:S08]  /*16d0*/  LDC.64 R4, c[0x0][0xb10] ;  /* 0x0002c400ff047b82 */ /* 0x000e700000000a00 */
[----:B------:R-:W2:Y:S08]  /*16e0*/  LDC.64 R2, c[0x0][0xb18] ;  /* 0x0002c600ff027b82 */ /* 0x000eb00000000a00 */
[----:B------:R-:W3:Y:S08]  /*16f0*/  LDC R6, c[0x0][0xb20] ;  /* 0x0002c800ff067b82 */ /* 0x000ef00000000800 */
[----:B------:R-:W4:Y:S01]  /*1700*/  LDC R12, c[0x0][0xb0c] ;  /* 0x0002c300ff0c7b82 */ /* 0x000f220000000800 */
[----:B-1----:R-:W-:-:S05]  /*1710*/  IMAD.HI.U32 R4, R21, R4, RZ ;  /* 0x0000000415047227 */ /* 0x002fca00078e00ff */
[----:B------:R-:W-:Y:S01]  /*1720*/  SHF.R.U32.HI R4, RZ, R5, R4 ;  /* 0x00000005ff047219 */ /* 0x000fe20000011604 */
[----:B--2---:R-:W-:Y:S01]  /*1730*/  IMAD.HI.U32 R3, R20, R3, RZ ;  /* 0x0000000314037227 */ /* 0x004fe200078e00ff */
[----:B------:R-:W-:-:S04]  /*1740*/  ISETP.NE.AND P0, PT, R2, 0x1, PT ;  /* 0x000000010200780c */ /* 0x000fc80003f05270 */
[----:B---3--:R-:W-:-:S04]  /*1750*/  SHF.R.U32.HI R3, RZ, R6, R3 ;  /* 0x00000006ff037219 */ /* 0x008fc80000011603 */
[----:B------:R-:W-:Y:S02]  /*1760*/  SEL R3, R20, R3, !P0 ;  /* 0x0000000314037207 */ /* 0x000fe40004000000 */
[----:B----4-:R-:W-:-:S04]  /*1770*/  ISETP.NE.AND P1, PT, R12, 0x1, PT ;  /* 0x000000010c00780c */ /* 0x010fc80003f25270 */
[----:B------:R-:W-:-:S05]  /*1780*/  SEL R6, R21, R4, !P1 ;  /* 0x0000000415067207 */ /* 0x000fca0004800000 */
[----:B------:R-:W-:Y:S02]  /*1790*/  IMAD.IADD R4, R3, 0x1, -R6 ;  /* 0x0000000103047824 */ /* 0x000fe400078e0a06 */
[----:B------:R-:W-:Y:S02]  /*17a0*/  IMAD.IADD R3, R6, 0x1, -R3 ;  /* 0x0000000106037824 */ /* 0x000fe400078e0a03 */
[----:B------:R-:W-:Y:S02]  /*17b0*/  IMAD R21, R4, R12, R21 ;  /* 0x0000000c04157224 */ /* 0x000fe400078e0215 */
[----:B------:R-:W-:Y:S02]  /*17c0*/  IMAD R20, R3, R2, R20 ;  /* 0x0000000203147224 */ /* 0x000fe400078e0214 */
.L_x_20:
[----:B------:R-:W-:Y:S05]  /*17d0*/  BRA.U !UP1, `(.L_x_21) ;  /* 0x00000001090c7547 */ /* 0x000fea000b800000 */
[----:B------:R-:W-:Y:S01]  /*17e0*/  UCGABAR_WAIT ;  /* 0x0000000000007dc7 */ /* 0x000fe20008000000 */
[----:B------:R-:W-:Y:S01]  /*17f0*/  CCTL.IVALL ;  /* 0x00000000ff00798f */ /* 0x000fe20002000000 */
[----:B------:R-:W-:Y:S05]  /*1800*/  BRA `(.L_x_22) ;  /* 0x0000000000047947 */ /* 0x000fea0003800000 */
.L_x_21:
[----:B------:R-:W-:Y:S06]  /*1810*/  BAR.SYNC.DEFER_BLOCKING 0x0 ;  /* 0x0000000000007b1d */ /* 0x000fec0000010000 */
.L_x_22:
[----:B------:R-:W-:Y:S05]  /*1820*/  BRA.U UP2, `(.L_x_23) ;  /* 0x0000001d02c07547 */ /* 0x000fea000b800000 */
[----:B------:R-:W1:Y:S01]  /*1830*/  LDCU UR4, c[0x0][0x38c] ;  /* 0x00007180ff0477ac */ /* 0x000e620008000800 */
[----:B------:R-:W2:Y:S01]  /*1840*/  LDC R9, c[0x0][0x370] ;  /* 0x0000dc00ff097b82 */ /* 0x000ea20000000800 */
[----:B------:R-:W-:Y:S01]  /*1850*/  IMAD.SHL.U32 R16, R11, 0x40, RZ ;  /* 0x000000400b107824 */ /* 0x000fe200078e00ff */
[----:B------:R-:W-:Y:S01]  /*1860*/  PLOP3.LUT P1, PT, PT, PT, UP5, 0x80, 0x8 ;  /* 0x000000000008781c */ /* 0x000fe20003f2f058 */
[----:B------:R-:W-:Y:S01]  /*1870*/  HFMA2 R12, -RZ, RZ, 0, 0 ;  /* 0x00000000ff0c7431 */ /* 0x000fe200000001ff */
[----:B------:R-:W-:Y:S01]  /*1880*/  UISETP.NE.AND UP1, UPT, UR10, URZ, UPT ;  /* 0x000000ff0a00728c */ /* 0x000fe2000bf25270 */
[----:B------:R-:W-:Y:S01]  /*1890*/  ISETP.NE.AND P4, PT, R10, RZ, P5 ;  /* 0x000000ff0a00720c */ /* 0x000fe20002f85270 */
[----:B------:R-:W-:Y:S01]  /*18a0*/  IMAD.MOV.U32 R15, RZ, RZ, 0x1 ;  /* 0x00000001ff0f7424 */ /* 0x000fe200078e00ff */
[----:B------:R-:W-:Y:S01]  /*18b0*/  PLOP3.LUT P1, PT, P1, PT, PT, 0x8, 0x80 ;  /* 0x000000000080781c */ /* 0x000fe20000f2e170 */
[----:B------:R-:W3:Y:S01]  /*18c0*/  LDC R0, c[0x0][0x374] ;  /* 0x0000dd00ff007b82 */ /* 0x000ee20000000800 */
[----:B------:R-:W-:Y:S01]  /*18d0*/  IMAD.MOV.U32 R14, RZ, RZ, RZ ;  /* 0x000000ffff0e7224 */ /* 0x000fe200078e00ff */
[----:B------:R-:W-:Y:S01]  /*18e0*/  MOV R8, 0x1 ;  /* 0x0000000100087802 */ /* 0x000fe20000000f00 */
[----:B------:R-:W-:Y:S01]  /*18f0*/  IMAD.MOV.U32 R10, RZ, RZ, RZ ;  /* 0x000000ffff0a7224 */ /* 0x000fe200078e00ff */
[----:B------:R-:W-:Y:S01]  /*1900*/  LOP3.LUT R16, R16, 0x40, RZ, 0xc0, !PT ;  /* 0x0000004010107812 */ /* 0x000fe200078ec0ff */
[----:B------:R-:W4:Y:S01]  /*1910*/  LDCU.64 UR14, c[0x0][0x348] ;  /* 0x00006900ff0e77ac */ /* 0x000f220008000a00 */
[----:B-1----:R-:W-:-:S02]  /*1920*/  UIADD3 UR5, UPT, UPT, UR4, 0x3f, URZ ;  /* 0x0000003f04057890 */ /* 0x002fc4000fffe0ff */
[----:B------:R-:W-:Y:S02]  /*1930*/  USEL UR22, UR6, 0x2, UP1 ;  /* 0x0000000206167887 */ /* 0x000fe40008800000 */
[----:B------:R-:W-:Y:S01]  /*1940*/  USHF.R.S32.HI UR7, URZ, 0x1f, UR5 ;  /* 0x0000001fff077899 */ /* 0x000fe20008011405 */
[----:B------:R-:W-:-:S03]  /*1950*/  UMOV UR23, URZ ;  /* 0x000000ff00177c82 */ /* 0x000fc60008000000 */
[----:B------:R-:W-:Y:S02]  /*1960*/  ULEA.HI UR7, UR7, UR5, URZ, 0x6 ;  /* 0x0000000507077291 */ /* 0x000fe4000f8f30ff */
[----:B------:R-:W-:Y:S02]  /*1970*/  UIADD3 UR5, UPT, UPT, UR4, -0x1, URZ ;  /* 0xffffffff04057890 */ /* 0x000fe4000fffe0ff */
[----:B------:R-:W-:Y:S02]  /*1980*/  USHF.R.S32.HI UR7, URZ, 0x6, UR7 ;  /* 0x00000006ff077899 */ /* 0x000fe40008011407 */
[----:B------:R-:W-:Y:S02]  /*1990*/  UISETP.GE.U32.AND UP2, UPT, UR5, -0x7f, UPT ;  /* 0xffffff810500788c */ /* 0x000fe4000bf46070 */
[----:B------:R-:W-:Y:S02]  /*19a0*/  UISETP.LT.U32.AND UP0, UPT, UR7, 0x1a, UPT ;  /* 0x0000001a0700788c */ /* 0x000fe4000bf01070 */
[----:B------:R-:W-:-:S02]  /*19b0*/  UIADD3 UR4, UPT, UPT, UR4, 0x7e, URZ ;  /* 0x0000007e04047890 */ /* 0x000fc4000fffe0ff */
[----:B------:R-:W-:-:S04]  /*19c0*/  USEL UR5, UR7, 0x1a, UP0 ;  /* 0x0000001a07057887 */ /* 0x000fc80008000000 */
[----:B------:R-:W-:Y:S02]  /*19d0*/  UIADD3 UR21, UPT, UPT, UR5, -0x1, URZ ;  /* 0xffffffff05157890 */ /* 0x000fe4000fffe0ff */
[----:B------:R-:W-:Y:S02]  /*19e0*/  @UP2 UIADD3 UR21, UPT, UPT, UR5, URZ, URZ ;  /* 0x000000ff05152290 */ /* 0x000fe4000fffe0ff */
[----:B------:R-:W-:Y:S02]  /*19f0*/  UIADD3 UR24, UPT, UPT, UR7, -UR5, URZ ;  /* 0x8000000507187290 */ /* 0x000fe4000fffe0ff */
[----:B------:R-:W-:Y:S02]  /*1a00*/  UIADD3 UR13, UPT, UPT, UR21, 0x1, URZ ;  /* 0x00000001150d7890 */ /* 0x000fe4000fffe0ff */
[----:B--2-4-:R-:W-:-:S12]  /*1a10*/  UIADD3 UR21, UPT, UPT, -UR21, URZ, URZ ;  /* 0x000000ff15157290 */ /* 0x014fd8000fffe1ff */
.L_x_43:
[----:B------:R-:W-:Y:S01]  /*1a20*/  UISETP.NE.AND UP0, UPT, UR37, URZ, UPT ;  /* 0x000000ff2500728c */ /* 0x000fe2000bf05270 */
[----:B------:R-:W1:Y:S08]  /*1a30*/  S2UR UR37, SR_CgaCtaId ;  /* 0x00000000002579c3 */ /* 0x000e700000008800 */
[----:B------:R-:W-:Y:S05]  /*1a40*/  BRA.U UP0, `(.L_x_24) ;  /* 0x0000000100347547 */ /* 0x000fea000b800000 */
[----:B------:R-:W2:Y:S01]  /*1a50*/  S2R R2, SR_CgaCtaId ;  /* 0x0000000000027919 */ /* 0x000ea20000008800 */
[----:B------:R-:W-:-:S04]  /*1a60*/  MOV R3, 0x400 ;  /* 0x0000040000037802 */ /* 0x000fc80000000f00 */
[----:B--2---:R-:W-:Y:S02]  /*1a70*/  LEA R3, R2, R3, 0x18 ;  /* 0x0000000302037211 */ /* 0x004fe400078ec0ff */
[----:B------:R-:W-:-:S03]  /*1a80*/  SHF.L.U32 R2, R8, 0x1f, RZ ;  /* 0x0000001f08027819 */ /* 0x000fc600000006ff */
[----:B------:R-:W-:-:S04]  /*1a90*/  IMAD R3, R10, 0x8, R3 ;  /* 0x000000080a037824 */ /* 0x000fc800078e0203 */
[----:B------:R-:W2:Y:S02]  /*1aa0*/  SYNCS.PHASECHK.TRANS64.TRYWAIT P0, [R3+URZ+0x240], R2 ;  /* 0x00024002030075a7 */ /* 0x000ea400080011ff */
[----:B--2---:R-:W-:Y:S05]  /*1ab0*/  @!P0 BRA `(.L_x_25) ;  /* 0x0000006c00648947 */ /* 0x004fea0003800000 */
.L_x_146:
[----:B------:R-:W-:Y:S01]  /*1ac0*/  VIADD R10, R10, 0x1 ;  /* 0x000000010a0a7836 */ /* 0x000fe20000000000 */
[----:B------:R2:W-:Y:S04]  /*1ad0*/  SYNCS.ARRIVE.TRANS64.A1T0 RZ, [R3+URZ+0x230], RZ ;  /* 0x000230ff03ff79a7 */ /* 0x0005e800081000ff */
[----:B------:R-:W-:-:S04]  /*1ae0*/  ISETP.NE.AND P0, PT, R10, 0x2, PT ;  /* 0x000000020a00780c */ /* 0x000fc80003f05270 */
[----:B------:R-:W-:Y:S02]  /*1af0*/  SEL R10, R10, RZ, P0 ;  /* 0x000000ff0a0a7207 */ /* 0x000fe40000000000 */
[----:B--2---:R-:W-:-:S04]  /*1b00*/  SEL R3, RZ, 0x1, P0 ;  /* 0x00000001ff037807 */ /* 0x004fc80000000000 */
[----:B------:R-:W-:-:S07]  /*1b10*/  LOP3.LUT R8, R8, R3, RZ, 0x3c, !PT ;  /* 0x0000000308087212 */ /* 0x000fce00078e3cff */
.L_x_24:
[----:B------:R-:W-:Y:S01]  /*1b20*/  UMOV UR6, 0x400 ;  /* 0x0000040000067882 */ /* 0x000fe20000000000 */
[----:B------:R-:W-:Y:S01]  /*1b30*/  LEA.HI R3, R21, R21, RZ, 0x1 ;  /* 0x0000001515037211 */ /* 0x000fe200078f08ff */
[----:B-1----:R-:W-:Y:S01]  /*1b40*/  ULEA UR6, UR37, UR6, 0x18 ;  /* 0x0000000625067291 */ /* 0x002fe2000f8ec0ff */
[----:B------:R-:W-:Y:S01]  /*1b50*/  SHF.L.U32 R2, R15, 0x1f, RZ ;  /* 0x0000001f0f027819 */ /* 0x000fe200000006ff */
[----:B------:R-:W-:Y:S01]  /*1b60*/  UISETP.GE.U32.AND UP0, UPT, UR4, 0x7f, UPT ;  /* 0x0000007f0400788c */ /* 0x000fe2000bf06070 */
[C---:B------:R-:W-:Y:S01]  /*1b70*/  R2UR UR9, R16.reuse ;  /* 0x00000000100972ca */ /* 0x040fe200000e0000 */
[----:B------:R-:W-:Y:S01]  /*1b80*/  ULEA UR8, UR23, UR6, 0x3 ;  /* 0x0000000617087291 */ /* 0x000fe2000f8e18ff */
[----:B------:R-:W-:Y:S01]  /*1b90*/  IMAD.SHL.U32 R3, R3, 0x40, RZ ;  /* 0x0000004003037824 */ /* 0x000fe200078e00ff */
[----:B------:R-:W-:Y:S01]  /*1ba0*/  R2UR UR11, R16 ;  /* 0x00000000100b72ca */ /* 0x000fe200000e0000 */
[----:B------:R-:W-:-:S03]  /*1bb0*/  UMOV UR25, URZ ;  /* 0x000000ff00197c82 */ /* 0x000fc60008000000 */
[----:B------:R-:W-:-:S03]  /*1bc0*/  R2UR UR35, R3 ;  /* 0x00000000032372ca */ /* 0x000fc600000e0000 */
[----:B------:R1:W2:Y:S01]  /*1bd0*/  SYNCS.PHASECHK.TRANS64.TRYWAIT P0, [UR8+0xd0], R2 ;  /* 0x0000d002ff0075a7 */ /* 0x0002a20008001108 */
[----:B------:R-:W-:-:S09]  /*1be0*/  R2UR UR8, R20 ;  /* 0x00000000140872ca */ /* 0x000fd200000e0000 */
[----:B------:R-:W-:-:S04]  /*1bf0*/  ULOP3.LUT UR35, UR9, 0xffffff80, UR35, 0xf8, !UPT ;  /* 0xffffff8009237892 */ /* 0x000fc8000f8ef823 */
[----:B------:R-:W-:Y:S01]  /*1c00*/  ULEA UR11, UR8, UR11, 0x7 ;  /* 0x0000000b080b7291 */ /* 0x000fe2000f8e38ff */
[----:B------:R-:W-:Y:S11]  /*1c10*/  BRA.U !UP0, `(.L_x_26) ;  /* 0x0000000108bc7547 */ /* 0x000ff6000b800000 */
[----:B------:R-:W-:Y:S01]  /*1c20*/  UMOV UR16, UR21 ;  /* 0x0000001500107c82 */ /* 0x000fe20008000000 */
[----:B------:R-:W-:Y:S01]  /*1c30*/  UMOV UR17, UR23 ;  /* 0x0000001700117c82 */ /* 0x000fe20008000000 */
[----:B------:R-:W-:-:S05]  /*1c40*/  UMOV UR34, URZ ;  /* 0x000000ff00227c82 */ /* 0x000fca0008000000 */
.L_x_32:
[----:B------:R-:W-:Y:S01]  /*1c50*/  ULEA UR33, UR17, UR6, 0x3 ;  /* 0x0000000611217291 */ /* 0x000fe2000f8e18ff */
[----:B------:R-:W-:Y:S01]  /*1c60*/  @P5 MOV R3, 0x4000 ;  /* 0x0000400000035802 */ /* 0x000fe20000000f00 */
[----:B-12-4-:R-:W-:Y:S10]  /*1c70*/  @P0 BRA `(.L_x_27) ;  /* 0x00000000000c0947 */ /* 0x016ff40003800000 */
[----:B------:R-:W-:-:S04]  /*1c80*/  SHF.L.U32 R5, R15, 0x1f, RZ ;  /* 0x0000001f0f057819 */ /* 0x000fc800000006ff */
[----:B------:R-:W2:Y:S02]  /*1c90*/  SYNCS.PHASECHK.TRANS64.TRYWAIT P0, [UR33+0xd0], R5 ;  /* 0x0000d005ff0075a7 */ /* 0x000ea40008001121 */
[----:B--2---:R-:W-:Y:S05]  /*1ca0*/  @!P0 BRA `(.L_x_28) ;  /* 0x0000006800fc8947 */ /* 0x004fea0003800000 */
.L_x_27:
[----:B------:R2:W-:Y:S01]  /*1cb0*/  @P5 SYNCS.ARRIVE.TRANS64 RZ, [UR33], R3 ;  /* 0x00000003ffff59a7 */ /* 0x0005e20008000021 */
[----:B------:R-:W-:Y:S02]  /*1cc0*/  ULOP3.LUT UR8, UR22, 0x2, URZ, 0xfc, !UPT ;  /* 0x0000000216087892 */ /* 0x000fe4000f8efcff */
[----:B------:R-:W-:Y:S02]  /*1cd0*/  UIADD3 UR16, UPT, UPT, UR16, 0x1, URZ ;  /* 0x0000000110107890 */ /* 0x000fe4000fffe0ff */
[----:B------:R-:W-:Y:S02]  /*1ce0*/  UISETP.NE.AND UP0, UPT, UR8, 0x2, UPT ;  /* 0x000000020800788c */ /* 0x000fe4000bf05270 */
[----:B------:R-:W-:-:S07]  /*1cf0*/  UISETP.NE.AND UP2, UPT, UR16, 0x1, UPT ;  /* 0x000000011000788c */ /* 0x000fce000bf45270 */
[----:B------:R-:W-:Y:S05]  /*1d00*/  BRA.U UP0, `(.L_x_29) ;  /* 0x0000000100047547 */ /* 0x000fea000b800000 */
[----:B------:R-:W-:Y:S05]  /*1d10*/  BPT.TRAP 0x1 ;  /* 0x000000040000795c */ /* 0x000fea0000300000 */
.L_x_29:
[----:B------:R-:W-:Y:S04]  /*1d20*/  BSSY.RECONVERGENT B0, `(.L_x_30) ;  /* 0x0000003000007945 */ /* 0x000fe80003800200 */
[----:B------:R-:W-:Y:S05]  /*1d30*/  @!P4 BRA `(.L_x_31) ;  /* 0x000000000004c947 */ /* 0x000fea0003800000 */
[----:B------:R-:W-:Y:S05]  /*1d40*/  BPT.TRAP 0x1 ;  /* 0x000000040000795c */ /* 0x000fea0000300000 */
.L_x_31:
[----:B------:R-:W-:Y:S05]  /*1d50*/  BSYNC.RECONVERGENT B0 ;  /* 0x0000000000007941 */ /* 0x000fea0003800200 */
.L_x_30:
[----:B------:R-:W-:Y:S02]  /*1d60*/  UIADD3 UR23, UPT, UPT, UR17, 0x1, URZ ;  /* 0x0000000111177890 */ /* 0x000fe4000fffe0ff */
[----:B------:R-:W-:Y:S02]  /*1d70*/  UIADD3 UR28, UP1, UPT, UR14, 0x80, URZ ;  /* 0x000000800e1c7890 */ /* 0x000fe4000ff3e0ff */
[----:B------:R-:W-:Y:S02]  /*1d80*/  UISETP.NE.AND UP0, UPT, UR23, 0x1a, UPT ;  /* 0x0000001a1700788c */ /* 0x000fe4000bf05270 */
[----:B------:R-:W-:Y:S02]  /*1d90*/  ULOP3.LUT UR33, UR33, 0xfefffff8, URZ, 0xc0, !UPT ;  /* 0xfefffff821217892 */ /* 0x000fe4000f8ec0ff */
[----:B------:R-:W-:Y:S02]  /*1da0*/  USEL UR9, URZ, 0x1, UP0 ;  /* 0x00000001ff097887 */ /* 0x000fe40008000000 */
[----:B------:R-:W-:-:S02]  /*1db0*/  USEL UR23, UR23, URZ, UP0 ;  /* 0x000000ff17177287 */ /* 0x000fc40008000000 */
[----:B------:R-:W-:Y:S02]  /*1dc0*/  UIADD3 UR26, UP0, UPT, UR14, 0x180, URZ ;  /* 0x000001800e1a7890 */ /* 0x000fe4000ff1e0ff */
[----:B------:R-:W-:Y:S01]  /*1dd0*/  ULEA UR8, UR23, UR6, 0x3 ;  /* 0x0000000617087291 */ /* 0x000fe2000f8e18ff */
[----:B------:R-:W-:Y:S01]  /*1de0*/  LOP3.LUT R15, R15, UR9, RZ, 0x3c, !PT ;  /* 0x000000090f0f7c12 */ /* 0x000fe2000f8e3cff */
[----:B------:R-:W-:Y:S02]  /*1df0*/  UIADD3.X UR29, UPT, UPT, URZ, UR15, URZ, UP1, !UPT ;  /* 0x0000000fff1d7290 */ /* 0x000fe40008ffe4ff */
[----:B------:R-:W-:Y:S01]  /*1e00*/  UIADD3.X UR27, UPT, UPT, URZ, UR15, URZ, UP0, !UPT ;  /* 0x0000000fff1b7290 */ /* 0x000fe200087fe4ff */
[----:B-1----:R-:W-:Y:S01]  /*1e10*/  SHF.L.U32 R2, R15, 0x1f, RZ ;  /* 0x0000001f0f027819 */ /* 0x002fe200000006ff */
[----:B------:R-:W-:Y:S01]  /*1e20*/  UMOV UR18, 0x0 ;  /* 0x0000000000127882 */ /* 0x000fe20000000000 */
[----:B------:R-:W-:Y:S01]  /*1e30*/  UMOV UR19, 0x10000000 ;  /* 0x1000000000137882 */ /* 0x000fe20000000000 */
[----:B------:R-:W-:Y:S01]  /*1e40*/  UMOV UR10, UR34 ;  /* 0x00000022000a7c82 */ /* 0x000fe20008000000 */
[----:B------:R4:W1:Y:S01]  /*1e50*/  SYNCS.PHASECHK.TRANS64.TRYWAIT P0, [UR8+0xd0], R2 ;  /* 0x0000d002ff0075a7 */ /* 0x0008620008001108 */
[----:B------:R-:W-:Y:S01]  /*1e60*/  ULEA UR8, UR17, UR6, 0xc ;  /* 0x0000000611087291 */ /* 0x000fe2000f8e60ff */
[----:B------:R-:W-:Y:S01]  /*1e70*/  UMOV UR12, UR36 ;  /* 0x00000024000c7c82 */ /* 0x000fe20008000000 */
[----:B------:R-:W-:-:S02]  /*1e80*/  UMOV UR9, UR33 ;  /* 0x0000002100097c82 */ /* 0x000fc40008000000 */
[----:B------:R-:W-:Y:S02]  /*1e90*/  UIADD3 UR32, UPT, UPT, UR8, 0x4400, URZ ;  /* 0x0000440008207890 */ /* 0x000fe4000fffe0ff */
[----:B------:R-:W-:Y:S01]  /*1ea0*/  UIADD3 UR8, UPT, UPT, UR8, 0x1e400, URZ ;  /* 0x0001e40008087890 */ /* 0x000fe2000fffe0ff */
[----:B------:R-:W-:Y:S01]  /*1eb0*/  UMOV UR25, UR13 ;  /* 0x0000000d00197c82 */ /* 0x000fe20008000000 */
[----:B------:R-:W-:-:S05]  /*1ec0*/  UMOV UR17, UR23 ;  /* 0x0000001700117c82 */ /* 0x000fca0008000000 */
[----:B------:R2:W-:Y:S02]  /*1ed0*/  UTMALDG.3D.2CTA [UR32], [UR28], desc[UR18] ;  /* 0x000012201c0075b4 */ /* 0x0005e40008211000 */
[----:B------:R4:W-:Y:S01]  /*1ee0*/  UTMALDG.3D.2CTA [UR8], [UR26], desc[UR18] ;  /* 0x000012081a0075b4 */ /* 0x0009e20008211000 */
[----:B--2---:R-:W-:Y:S01]  /*1ef0*/  UIADD3 UR34, UPT, UPT, UR34, 0x40, URZ ;  /* 0x0000004022227890 */ /* 0x004fe2000fffe0ff */
[----:B------:R-:W-:Y:S11]  /*1f00*/  BRA.U UP2, `(.L_x_32) ;  /* 0xfffffffd02507547 */ /* 0x000ff6000b83ffff */
.L_x_26:
[----:B----4-:R-:W-:Y:S01]  /*1f10*/  ULEA UR8, UR23, UR6, 0x3 ;  /* 0x0000000617087291 */ /* 0x010fe2000f8e18ff */
[----:B-1----:R-:W-:Y:S01]  /*1f20*/  SHF.L.U32 R2, R15, 0x1f, RZ ;  /* 0x0000001f0f027819 */ /* 0x002fe200000006ff */
[----:B------:R-:W-:Y:S01]  /*1f30*/  @!P1 SYNCS.ARRIVE.TRANS64.A1T0 RZ, [UR6+0x1c8], RZ ;  /* 0x0001c8ffffff99a7 */ /* 0x000fe20008100006 */
[----:B------:R-:W-:-:S06]  /*1f40*/  UISETP.GT.AND UP0, UPT, UR7, UR5, UPT ;  /* 0x000000050700728c */ /* 0x000fcc000bf04270 */
[----:B--2---:R1:W2:Y:S03]  /*1f50*/  SYNCS.PHASECHK.TRANS64.TRYWAIT P0, [UR8+0xd0], R2 ;  /* 0x0000d002ff0075a7 */ /* 0x0042a60008001108 */
[----:B------:R-:W-:Y:S05]  /*1f60*/  BRA.U !UP0, `(.L_x_33) ;  /* 0x0000000108bc7547 */ /* 0x000fea000b800000 */
[----:B------:R-:W-:Y:S01]  /*1f70*/  UIADD3 UR26, UPT, UPT, UR24, UR25, URZ ;  /* 0x00000019181a7290 */ /* 0x000fe2000fffe0ff */
[----:B------:R-:W-:-:S11]  /*1f80*/  UMOV UR27, UR23 ;  /* 0x00000017001b7c82 */ /* 0x000fd60008000000 */
.L_x_39:
[----:B------:R-:W-:Y:S01]  /*1f90*/  ULEA UR17, UR27, UR6, 0x3 ;  /* 0x000000061b117291 */ /* 0x000fe2000f8e18ff */
[----:B--2---:R-:W-:Y:S01]  /*1fa0*/  @P5 MOV R3, 0x4000 ;  /* 0x0000400000035802 */ /* 0x004fe20000000f00 */
[----:B-12---:R-:W-:Y:S10]  /*1fb0*/  @P0 BRA `(.L_x_34) ;  /* 0x00000000000c0947 */ /* 0x006ff40003800000 */
[----:B------:R-:W-:-:S04]  /*1fc0*/  SHF.L.U32 R5, R15, 0x1f, RZ ;  /* 0x0000001f0f057819 */ /* 0x000fc800000006ff */
[----:B------:R-:W2:Y:S02]  /*1fd0*/  SYNCS.PHASECHK.TRANS64.TRYWAIT P0, [UR17+0xd0], R5 ;  /* 0x0000d005ff0075a7 */ /* 0x000ea40008001111 */
[----:B--2---:R-:W-:Y:S05]  /*1fe0*/  @!P0 BRA `(.L_x_35) ;  /* 0x0000006800448947 */ /* 0x004fea0003800000 */
.L_x_34:
[----:B------:R2:W-:Y:S01]  /*1ff0*/  @P5 SYNCS.ARRIVE.TRANS64 RZ, [UR17], R3 ;  /* 0x00000003ffff59a7 */ /* 0x0005e20008000011 */
[----:B------:R-:W-:-:S04]  /*2000*/  ULOP3.LUT UR8, UR22, 0x2, URZ, 0xfc, !UPT ;  /* 0x0000000216087892 */ /* 0x000fc8000f8efcff */
[----:B------:R-:W-:-:S09]  /*2010*/  UISETP.NE.AND UP0, UPT, UR8, 0x2, UPT ;  /* 0x000000020800788c */ /* 0x000fd2000bf05270 */
[----:B------:R-:W-:Y:S05]  /*2020*/  BRA.U UP0, `(.L_x_36) ;  /* 0x0000000100047547 */ /* 0x000fea000b800000 */
[----:B------:R-:W-:Y:S05]  /*2030*/  BPT.TRAP 0x1 ;  /* 0x000000040000795c */ /* 0x000fea0000300000 */
.L_x_36:
[----:B------:R-:W-:Y:S04]  /*2040*/  BSSY.RECONVERGENT B0, `(.L_x_37) ;  /* 0x0000003000007945 */ /* 0x000fe80003800200 */
[----:B------:R-:W-:Y:S05]  /*2050*/  @!P4 BRA `(.L_x_38) ;  /* 0x000000000004c947 */ /* 0x000fea0003800000 */
[----:B------:R-:W-:Y:S05]  /*2060*/  BPT.TRAP 0x1 ;  /* 0x000000040000795c */ /* 0x000fea0000300000 */
.L_x_38:
[----:B------:R-:W-:Y:S05]  /*2070*/  BSYNC.RECONVERGENT B0 ;  /* 0x0000000000007941 */ /* 0x000fea0003800200 */
.L_x_37:
[----:B------:R-:W-:Y:S02]  /*2080*/  UIADD3 UR23, UPT, UPT, UR27, 0x1, URZ ;  /* 0x000000011b177890 */ /* 0x000fe4000fffe0ff */
[----:B------:R-:W-:Y:S02]  /*2090*/  UIADD3 UR32, UP1, UPT, UR14, 0x80, URZ ;  /* 0x000000800e207890 */ /* 0x000fe4000ff3e0ff */
[----:B------:R-:W-:Y:S02]  /*20a0*/  UISETP.NE.AND UP0, UPT, UR23, 0x1a, UPT ;  /* 0x0000001a1700788c */ /* 0x000fe4000bf05270 */
[----:B------:R-:W-:Y:S02]  /*20b0*/  USHF.L.U32 UR18, UR25, 0x6, URZ ;  /* 0x0000000619127899 */ /* 0x000fe400080006ff */
[----:B------:R-:W-:Y:S02]  /*20c0*/  USEL UR9, URZ, 0x1, UP0 ;  /* 0x00000001ff097887 */ /* 0x000fe40008000000 */
[----:B------:R-:W-:-:S02]  /*20d0*/  USEL UR23, UR23, URZ, UP0 ;  /* 0x000000ff17177287 */ /* 0x000fc40008000000 */
[----:B------:R-:W-:Y:S02]  /*20e0*/  UIADD3 UR30, UP0, UPT, UR14, 0x180, URZ ;  /* 0x000001800e1e7890 */ /* 0x000fe4000ff1e0ff */
[----:B------:R-:W-:Y:S01]  /*20f0*/  ULEA UR8, UR23, UR6, 0x3 ;  /* 0x0000000617087291 */ /* 0x000fe2000f8e18ff */
[----:B------:R-:W-:Y:S01]  /*2100*/  LOP3.LUT R15, R15, UR9, RZ, 0x3c, !PT ;  /* 0x000000090f0f7c12 */ /* 0x000fe2000f8e3cff */
[----:B------:R-:W-:Y:S02]  /*2110*/  ULOP3.LUT UR17, UR17, 0xfefffff8, URZ, 0xc0, !UPT ;  /* 0xfefffff811117892 */ /* 0x000fe4000f8ec0ff */
[----:B------:R-:W-:Y:S01]  /*2120*/  UIADD3.X UR33, UPT, UPT, URZ, UR15, URZ, UP1, !UPT ;  /* 0x0000000fff217290 */ /* 0x000fe20008ffe4ff */
[----:B-1----:R-:W-:Y:S01]  /*2130*/  SHF.L.U32 R2, R15, 0x1f, RZ ;  /* 0x0000001f0f027819 */ /* 0x002fe200000006ff */
[----:B------:R-:W-:Y:S01]  /*2140*/  UIADD3.X UR31, UPT, UPT, URZ, UR15, URZ, UP0, !UPT ;  /* 0x0000000fff1f7290 */ /* 0x000fe200087fe4ff */
[----:B------:R-:W-:Y:S02]  /*2150*/  UMOV UR28, 0x0 ;  /* 0x00000000001c7882 */ /* 0x000fe40000000000 */
[----:B------:R4:W1:Y:S01]  /*2160*/  SYNCS.PHASECHK.TRANS64.TRYWAIT P0, [UR8+0xd0], R2 ;  /* 0x0000d002ff0075a7 */ /* 0x0008620008001108 */
[----:B------:R-:W-:Y:S01]  /*2170*/  ULEA UR8, UR27, UR6, 0xc ;  /* 0x000000061b087291 */ /* 0x000fe2000f8e60ff */
[----:B------:R-:W-:Y:S01]  /*2180*/  UMOV UR29, 0x10000000 ;  /* 0x10000000001d7882 */ /* 0x000fe20000000000 */
[----:B------:R-:W-:-:S02]  /*2190*/  UMOV UR19, UR35 ;  /* 0x0000002300137c82 */ /* 0x000fc40008000000 */
[----:B------:R-:W-:Y:S02]  /*21a0*/  UIADD3 UR16, UPT, UPT, UR8, 0x4400, URZ ;  /* 0x0000440008107890 */ /* 0x000fe4000fffe0ff */
[----:B------:R-:W-:Y:S01]  /*21b0*/  UIADD3 UR8, UPT, UPT, UR8, 0x1e400, URZ ;  /* 0x0001e40008087890 */ /* 0x000fe2000fffe0ff */
[----:B------:R-:W-:Y:S01]  /*21c0*/  UMOV UR20, UR36 ;  /* 0x0000002400147c82 */ /* 0x000fe20008000000 */
[----:B------:R-:W-:Y:S01]  /*21d0*/  UMOV UR12, UR36 ;  /* 0x00000024000c7c82 */ /* 0x000fe20008000000 */
[----:B------:R-:W-:Y:S01]  /*21e0*/  UMOV UR9, UR17 ;  /* 0x0000001100097c82 */ /* 0x000fe20008000000 */
[----:B------:R-:W-:Y:S01]  /*21f0*/  UMOV UR10, UR18 ;  /* 0x00000012000a7c82 */ /* 0x000fe20008000000 */
[----:B------:R-:W-:Y:S02]  /*2200*/  UIADD3 UR25, UPT, UPT, UR25, 0x1, URZ ;  /* 0x0000000119197890 */ /* 0x000fe4000fffe0ff */
[----:B------:R4:W-:Y:S01]  /*2210*/  UTMALDG.3D.2CTA [UR16], [UR32], desc[UR28] ;  /* 0x00001c10200075b4 */ /* 0x0009e20008211000 */
[----:B------:R-:W-:Y:S01]  /*2220*/  UMOV UR27, UR23 ;  /* 0x00000017001b7c82 */ /* 0x000fe20008000000 */
[----:B------:R-:W-:Y:S01]  /*2230*/  UISETP.NE.AND UP0, UPT, UR25, UR26, UPT ;  /* 0x0000001a1900728c */ /* 0x000fe2000bf05270 */
[----:B------:R4:W-:Y:S08]  /*2240*/  UTMALDG.3D.2CTA [UR8], [UR30], desc[UR28] ;  /* 0x00001c081e0075b4 */ /* 0x0009f00008211000 */
[----:B----4-:R-:W-:Y:S05]  /*2250*/  BRA.U UP0, `(.L_x_39) ;  /* 0xfffffffd004c7547 */ /* 0x010fea000b83ffff */
.L_x_33:
[----:B-1----:R-:W-:Y:S01]  /*2260*/  LEA R2, R14, UR6, 0x3 ;  /* 0x000000060e027c11 */ /* 0x002fe2000f8e18ff */
[----:B------:R-:W-:Y:S01]  /*2270*/  NOP ;  /* 0x0000000000007918 */ /* 0x000fe20000000000 */
[----:B--2---:R-:W-:Y:S02]  /*2280*/  SHF.L.U32 R3, R12, 0x1f, RZ ;  /* 0x0000001f0c037819 */ /* 0x004fe400000006ff */
[----:B------:R-:W-:Y:S02]  /*2290*/  LEA R4, R14, UR6, 0x4 ;  /* 0x000000060e047c11 */ /* 0x000fe4000f8e20ff */
[----:B------:R-:W1:Y:S02]  /*22a0*/  SYNCS.PHASECHK.TRANS64.TRYWAIT P0, [R2+URZ+0x1d0], R3 ;  /* 0x0001d003020075a7 */ /* 0x000e6400080011ff */
[----:B-1----:R-:W-:Y:S05]  /*22b0*/  @!P0 BRA `(.L_x_40) ;  /* 0x0000006400a88947 */ /* 0x002fea0003800000 */
.L_x_149:
[----:B------:R-:W2:Y:S01]  /*22c0*/  LDS.128 R4, [R4+0x260] ;  /* 0x0002600004047984 */ /* 0x000ea20000000c00 */
[----:B------:R-:W-:Y:S01]  /*22d0*/  ISETP.GE.AND P0, PT, R40, 0x1, PT ;  /* 0x000000012800780c */ /* 0x000fe20003f06270 */
[----:B-1----:R-:W-:Y:S01]  /*22e0*/  VIADD R2, R2, 0x1e0 ;  /* 0x000001e002027836 */ /* 0x002fe20000000000 */
[----:B------:R-:W-:Y:S01]  /*22f0*/  @!PT LDS RZ, [RZ] ;  /* 0x00000000fffff984 */ /* 0x000fe20000000800 */
[----:B------:R-:W-:Y:S01]  /*2300*/  @!PT LDS RZ, [RZ] ;  /* 0x00000000fffff984 */ /* 0x000fe20000000800 */
[----:B------:R-:W-:Y:S01]  /*2310*/  @!PT LDS RZ, [RZ] ;  /* 0x00000000fffff984 */ /* 0x000fe20000000800 */
[----:B------:R-:W-:Y:S01]  /*2320*/  @!PT LDS RZ, [RZ] ;  /* 0x00000000fffff984 */ /* 0x000fe20000000800 */
[----:B------:R1:W-:Y:S06]  /*2330*/  MEMBAR.ALL.CTA ;  /* 0x0000000000007992 */ /* 0x0003ec0000008000 */
[----:B-1----:R-:W1:Y:S01]  /*2340*/  FENCE.VIEW.ASYNC.S ;  /* 0x00000000000073c6 */ /* 0x002e620000000000 */
[----:B------:R-:W-:-:S04]  /*2350*/  PRMT R2, RZ, 0x654, R2 ;  /* 0x00000654ff027816 */ /* 0x000fc80000000002 */
[----:B-1----:R1:W-:Y:S01]  /*2360*/  SYNCS.ARRIVE.TRANS64.RED.A1T0 RZ, [R2+URZ], RZ ;  /* 0x000000ff02ff79a7 */ /* 0x0023e200081004ff */
[----:B--2---:R-:W-:-:S13]  /*2370*/  LOP3.LUT P2, RZ, R6, 0x1, RZ, 0xc0, !PT ;  /* 0x0000000106ff7812 */ /* 0x004fda000784c0ff */
[----:B------:R-:W-:Y:S01]  /*2380*/  @P2 SHF.R.U32.HI R3, RZ, 0x10, R5 ;  /* 0x00000010ff032819 */ /* 0x000fe20000011605 */
[----:B------:R-:W-:Y:S01]  /*2390*/  VOTEU.ANY UP0, P2 ;  /* 0x0000000000ff7886 */ /* 0x000fe20001000100 */
[----:B------:R-:W-:Y:S02]  /*23a0*/  @P2 MOV R13, R4 ;  /* 0x00000004000d2202 */ /* 0x000fe40000000f00 */
[----:B------:R-:W-:Y:S02]  /*23b0*/  @P2 R2UR.BROADCAST UR8, R3 ;  /* 0x00000000030822ca */ /* 0x000fe400008e0000 */
[----:B------:R-:W-:-:S11]  /*23c0*/  @P2 LOP3.LUT R11, R5, 0xffff, RZ, 0xc0, !PT ;  /* 0x0000ffff050b2812 */ /* 0x000fd600078ec0ff */
[----:B------:R-:W-:Y:S01]  /*23d0*/  @UP0 UMOV UR36, UR8 ;  /* 0x0000000800240c82 */ /* 0x000fe20008000000 */
[----:B-1----:R-:W-:Y:S05]  /*23e0*/  @!P0 BRA `(.L_x_41) ;  /* 0x0000000000b88947 */ /* 0x002fea0003800000 */
[----:B------:R-:W3:Y:S01]  /*23f0*/  LDC.64 R4, c[0x0][0xb18] ;  /* 0x0002c600ff047b82 */ /* 0x000ee20000000a00 */
[----:B------:R-:W-:-:S07]  /*2400*/  ISETP.NE.AND P3, PT, R40, 0x1, PT ;  /* 0x000000012800780c */ /* 0x000fce0003f65270 */
[----:B------:R-:W1:Y:S08]  /*2410*/  LDC.64 R6, c[0x0][0xb10] ;  /* 0x0002c400ff067b82 */ /* 0x000e700000000a00 */
[----:B------:R-:W2:Y:S08]  /*2420*/  LDC R17, c[0x0][0xb20] ;  /* 0x0002c800ff117b82 */ /* 0x000eb00000000800 */
[----:B------:R-:W4:Y:S01]  /*2430*/  LDC R18, c[0x0][0xb0c] ;  /* 0x0002c300ff127b82 */ /* 0x000f220000000800 */
[----:B---3--:R-:W-:Y:S01]  /*2440*/  IMAD.HI.U32 R22, R0, R5, RZ ;  /* 0x0000000500167227 */ /* 0x008fe200078e00ff */
[----:B------:R-:W-:-:S06]  /*2450*/  ISETP.NE.AND P0, PT, R4, 0x1, PT ;  /* 0x000000010400780c */ /* 0x000fcc0003f05270 */
[----:B------:R-:W3:Y:S01]  /*2460*/  LDC.64 R2, c[0x0][0xb28] ;  /* 0x0002ca00ff027b82 */ /* 0x000ee20000000a00 */
[----:B-1----:R-:W-:-:S04]  /*2470*/  IMAD.HI.U32 R20, R9, R6, RZ ;  /* 0x0000000609147227 */ /* 0x002fc800078e00ff */
[----:B------:R-:W-:Y:S01]  /*2480*/  IMAD.HI.U32 R24, R13, R6, RZ ;  /* 0x000000060d187227 */ /* 0x000fe200078e00ff */
[----:B------:R-:W-:Y:S02]  /*2490*/  SHF.R.U32.HI R20, RZ, R7, R20 ;  /* 0x00000007ff147219 */ /* 0x000fe40000011614 */
[----:B--2---:R-:W-:Y:S01]  /*24a0*/  SHF.R.U32.HI R19, RZ, R17, R22 ;  /* 0x00000011ff137219 */ /* 0x004fe20000011616 */
[----:B------:R-:W-:Y:S01]  /*24b0*/  IMAD.HI.U32 R22, R11, R5, RZ ;  /* 0x000000050b167227 */ /* 0x000fe200078e00ff */
[----:B------:R-:W-:Y:S02]  /*24c0*/  SHF.R.U32.HI R24, RZ, R7, R24 ;  /* 0x00000007ff187219 */ /* 0x000fe40000011618 */
[----:B------:R-:W-:Y:S02]  /*24d0*/  SEL R19, R0, R19, !P0 ;  /* 0x0000001300137207 */ /* 0x000fe40004000000 */
[----:B------:R-:W-:Y:S02]  /*24e0*/  SHF.R.U32.HI R22, RZ, R17, R22 ;  /* 0x00000011ff167219 */ /* 0x000fe40000011616 */
[----:B----4-:R-:W-:-:S02]  /*24f0*/  ISETP.NE.AND P1, PT, R18, 0x1, PT ;  /* 0x000000011200780c */ /* 0x010fc40003f25270 */
[----:B------:R-:W-:Y:S02]  /*2500*/  SEL R5, R11, R22, !P0 ;  /* 0x000000160b057207 */ /* 0x000fe40004000000 */
[----:B------:R-:W-:Y:S02]  /*2510*/  SEL R21, R9, R20, !P1 ;  /* 0x0000001409157207 */ /* 0x000fe40004800000 */
[----:B------:R-:W-:Y:S01]  /*2520*/  SEL R7, R13, R24, !P1 ;  /* 0x000000180d077207 */ /* 0x000fe20004800000 */
[----:B---3--:R-:W-:Y:S01]  /*2530*/  IMAD.HI.U32 R20, R19, R2, RZ ;  /* 0x0000000213147227 */ /* 0x008fe200078e00ff */
[----:B------:R-:W-:-:S03]  /*2540*/  IADD3 R17, PT, PT, -R5, RZ, RZ ;  /* 0x000000ff05117210 */ /* 0x000fc60007ffe1ff */
        /* <DEDUP_REMOVED lines=11> */
[----:B------:R-:W-:-:S04]  /*2600*/  @!P0 IMAD.HI.U32 R20, R7, R2, RZ ;  /* 0x0000000207148227 */ /* 0x000fc800078e00ff */
[----:B------:R-:W-:Y:S01]  /*2610*/  IMAD.MOV R2, RZ, RZ, -R6 ;  /* 0x000000ffff027224 */ /* 0x000fe200078e0a06 */
[----:B------:R-:W-:-:S03]  /*2620*/  @!P0 SHF.R.U32.HI R20, RZ, R3, R20 ;  /* 0x00000003ff148219 */ /* 0x000fc60000011614 */
[----:B------:R-:W-:Y:S01]  /*2630*/  IMAD R2, R40, R2, R5 ;  /* 0x0000000228027224 */ /* 0x000fe200078e0205 */
        /* <DEDUP_REMOVED lines=9> */
.L_x_41:
[----:B------:R-:W1:Y:S02]  /*26d0*/  LDCU UR8, c[0x0][0xb30] ;  /* 0x00016600ff0877ac */ /* 0x000e640008000800 */
[----:B-1----:R-:W-:-:S09]  /*26e0*/  UISETP.NE.AND UP0, UPT, UR8, 0x1, UPT ;  /* 0x000000010800788c */ /* 0x002fd2000bf05270 */
[----:B------:R-:W-:Y:S05]  /*26f0*/  BRA.U UP0, `(.L_x_42) ;  /* 0x0000000100407547 */ /* 0x000fea000b800000 */
[----:B------:R-:W1:Y:S08]  /*2700*/  LDC.64 R4, c[0x0][0xb10] ;  /* 0x0002c400ff047b82 */ /* 0x000e700000000a00 */
[----:B------:R-:W2:Y:S08]  /*2710*/  LDC.64 R2, c[0x0][0xb18] ;  /* 0x0002c600ff027b82 */ /* 0x000eb00000000a00 */
[----:B------:R-:W4:Y:S08]  /*2720*/  LDC R6, c[0x0][0xb20] ;  /* 0x0002c800ff067b82 */ /* 0x000f300000000800 */
[----:B------:R-:W3:Y:S01]  /*2730*/  LDC R18, c[0x0][0xb0c] ;  /* 0x0002c300ff127b82 */ /* 0x000ee20000000800 */
[----:B-1----:R-:W-:-:S05]  /*2740*/  IMAD.HI.U32 R4, R13, R4, RZ ;  /* 0x000000040d047227 */ /* 0x002fca00078e00ff */
[----:B------:R-:W-:Y:S01]  /*2750*/  SHF.R.U32.HI R4, RZ, R5, R4 ;  /* 0x00000005ff047219 */ /* 0x000fe20000011604 */
[----:B--2---:R-:W-:Y:S01]  /*2760*/  IMAD.HI.U32 R3, R11, R3, RZ ;  /* 0x000000030b037227 */ /* 0x004fe200078e00ff */
[----:B------:R-:W-:-:S04]  /*2770*/  ISETP.NE.AND P0, PT, R2, 0x1, PT ;  /* 0x000000010200780c */ /* 0x000fc80003f05270 */
[----:B----4-:R-:W-:-:S04]  /*2780*/  SHF.R.U32.HI R6, RZ, R6, R3 ;  /* 0x00000006ff067219 */ /* 0x010fc80000011603 */
[----:B------:R-:W-:Y:S02]  /*2790*/  SEL R3, R11, R6, !P0 ;  /* 0x000000060b037207 */ /* 0x000fe40004000000 */
[----:B---3--:R-:W-:-:S04]  /*27a0*/  ISETP.NE.AND P1, PT, R18, 0x1, PT ;  /* 0x000000011200780c */ /* 0x008fc80003f25270 */
[----:B------:R-:W-:-:S05]  /*27b0*/  SEL R4, R13, R4, !P1 ;  /* 0x000000040d047207 */ /* 0x000fca0004800000 */
[----:B------:R-:W-:Y:S02]  /*27c0*/  IMAD.IADD R5, R3, 0x1, -R4 ;  /* 0x0000000103057824 */ /* 0x000fe400078e0a04 */
[----:B------:R-:W-:Y:S02]  /*27d0*/  IMAD.IADD R3, R4, 0x1, -R3 ;  /* 0x0000000104037824 */ /* 0x000fe400078e0a03 */
[----:B------:R-:W-:Y:S02]  /*27e0*/  IMAD R13, R5, R18, R13 ;  /* 0x00000012050d7224 */ /* 0x000fe400078e020d */
[----:B------:R-:W-:-:S07]  /*27f0*/  IMAD R11, R3, R2, R11 ;  /* 0x00000002030b7224 */ /* 0x000fce00078e020b */
.L_x_42:
[----:B------:R-:W-:Y:S01]  /*2800*/  VIADD R14, R14, 0x1 ;  /* 0x000000010e0e7836 */ /* 0x000fe20000000000 */
[----:B------:R-:W-:Y:S01]  /*2810*/  PLOP3.LUT P1, PT, PT, PT, PT, 0x80, 0x8 ;  /* 0x000000000008781c */ /* 0x000fe20003f2f070 */
[----:B------:R-:W-:Y:S02]  /*2820*/  IMAD.IADD R21, R13, 0x1, R96 ;  /* 0x000000010d157824 */ /* 0x000fe400078e0260 */
[----:B------:R-:W-:Y:S01]  /*2830*/  IMAD.IADD R20, R11, 0x1, R94 ;  /* 0x000000010b147824 */ /* 0x000fe200078e025e */
[----:B------:R-:W-:-:S04]  /*2840*/  ISETP.NE.AND P0, PT, R14, 0x2, PT ;  /* 0x000000020e00780c */ /* 0x000fc80003f05270 */
[----:B------:R-:W-:Y:S02]  /*2850*/  SEL R3, RZ, 0x1, P0 ;  /* 0x00000001ff037807 */ /* 0x000fe40000000000 */
[----:B------:R-:W-:Y:S02]  /*2860*/  SEL R14, R14, RZ, P0 ;  /* 0x000000ff0e0e7207 */ /* 0x000fe40000000000 */
[----:B------:R-:W-:Y:S01]  /*2870*/  LOP3.LUT R12, R12, R3, RZ, 0x3c, !PT ;  /* 0x000000030c0c7212 */ /* 0x000fe200078e3cff */
[----:B------:R-:W-:Y:S06]  /*2880*/  @P2 BRA `(.L_x_43) ;  /* 0xfffffff000642947 */ /* 0x000fec000383ffff */
[----:B------:R-:W-:Y:S01]  /*2890*/  UIADD3 UR6, UPT, UPT, UR6, 0xd0, URZ ;  /* 0x000000d006067890 */ /* 0x000fe2000fffe0ff */
[----:B------:R-:W-:-:S03]  /*28a0*/  SHF.L.U32 R3, R15, 0x1f, RZ ;  /* 0x0000001f0f037819 */ /* 0x000fc600000006ff */
[----:B------:R-:W-:-:S09]  /*28b0*/  ULEA UR4, UR23, UR6, 0x3 ;  /* 0x0000000617047291 */ /* 0x000fd2000f8e18ff */
[----:B------:R-:W1:Y:S02]  /*28c0*/  SYNCS.PHASECHK.TRANS64.TRYWAIT P0, [UR4], R3 ;  /* 0x00000003ff0075a7 */ /* 0x000e640008001104 */
[----:B-1----:R-:W-:Y:S05]  /*28d0*/  @!P0 BRA `(.L_x_44) ;  /* 0x0000006000348947 */ /* 0x002fea0003800000 */
.L_x_151:
[----:B------:R-:W-:-:S04]  /*28e0*/  UIADD3 UR5, UPT, UPT, UR23, 0x1, URZ ;  /* 0x0000000117057890 */ /* 0x000fc8000fffe0ff */
[----:B------:R-:W-:-:S04]  /*28f0*/  UISETP.NE.AND UP0, UPT, UR5, 0x1a, UPT ;  /* 0x0000001a0500788c */ /* 0x000fc8000bf05270 */
[----:B------:R-:W-:Y:S02]  /*2900*/  USEL UR7, URZ, 0x1, UP0 ;  /* 0x00000001ff077887 */ /* 0x000fe40008000000 */
[----:B------:R-:W-:-:S04]  /*2910*/  USEL UR5, UR5, URZ, UP0 ;  /* 0x000000ff05057287 */ /* 0x000fc80008000000 */
[----:B------:R-:W-:Y:S01]  /*2920*/  ULEA UR4, UR5, UR6, 0x3 ;  /* 0x0000000605047291 */ /* 0x000fe2000f8e18ff */
[----:B------:R-:W-:-:S04]  /*2930*/  LOP3.LUT R2, R15, UR7, RZ, 0x3c, !PT ;  /* 0x000000070f027c12 */ /* 0x000fc8000f8e3cff */
[----:B-1----:R-:W-:-:S04]  /*2940*/  SHF.L.U32 R3, R2, 0x1f, RZ ;  /* 0x0000001f02037819 */ /* 0x002fc800000006ff */
[----:B------:R-:W1:Y:S02]  /*2950*/  SYNCS.PHASECHK.TRANS64.TRYWAIT P0, [UR4], R3 ;  /* 0x00000003ff0075a7 */ /* 0x000e640008001104 */
[----:B-1----:R-:W-:Y:S05]  /*2960*/  @!P0 BRA `(.L_x_45) ;  /* 0x0000006000288947 */ /* 0x002fea0003800000 */
.L_x_153:
        /* <DEDUP_REMOVED lines=9> */
.L_x_155:
        /* <DEDUP_REMOVED lines=9> */
.L_x_157:
        /* <DEDUP_REMOVED lines=9> */
.L_x_159:
        /* <DEDUP_REMOVED lines=9> */
.L_x_161:
        /* <DEDUP_REMOVED lines=9> */
.L_x_163:
        /* <DEDUP_REMOVED lines=9> */
.L_x_165:
        /* <DEDUP_REMOVED lines=9> */
.L_x_167:
        /* <DEDUP_REMOVED lines=9> */
.L_x_169:
        /* <DEDUP_REMOVED lines=9> */
.L_x_171:
        /* <DEDUP_REMOVED lines=9> */
.L_x_173:
        /* <DEDUP_REMOVED lines=9> */
.L_x_175:
        /* <DEDUP_REMOVED lines=9> */
.L_x_177:
        /* <DEDUP_REMOVED lines=9> */
.L_x_179:
        /* <DEDUP_REMOVED lines=9> */
.L_x_181:
        /* <DEDUP_REMOVED lines=9> */
.L_x_183:
        /* <DEDUP_REMOVED lines=9> */
.L_x_185:
        /* <DEDUP_REMOVED lines=9> */
.L_x_187:
        /* <DEDUP_REMOVED lines=9> */
.L_x_189:
        /* <DEDUP_REMOVED lines=9> */
.L_x_191:
        /* <DEDUP_REMOVED lines=9> */
.L_x_193:
        /* <DEDUP_REMOVED lines=9> */
.L_x_195:
        /* <DEDUP_REMOVED lines=9> */
.L_x_197:
        /* <DEDUP_REMOVED lines=9> */
.L_x_199:
[----:B------:R-:W-:-:S04]  /*3660*/  UIADD3 UR5, UPT, UPT, UR5, 0x1, URZ ;  /* 0x0000000105057890 */ /* 0x000fc8000fffe0ff */
[----:B------:R-:W-:-:S04]  /*3670*/  UISETP.NE.AND UP0, UPT, UR5, 0x1a, UPT ;  /* 0x0000001a0500788c */ /* 0x000fc8000bf05270 */
[----:B------:R-:W-:Y:S02]  /*3680*/  USEL UR4, URZ, 0x1, UP0 ;  /* 0x00000001ff047887 */ /* 0x000fe40008000000 */
[----:B------:R-:W-:-:S04]  /*3690*/  USEL UR5, UR5, URZ, UP0 ;  /* 0x000000ff05057287 */ /* 0x000fc80008000000 */
[----:B------:R-:W-:Y:S01]  /*36a0*/  ULEA UR5, UR5, UR6, 0x3 ;  /* 0x0000000605057291 */ /* 0x000fe2000f8e18ff */
[----:B-1----:R-:W-:-:S04]  /*36b0*/  LOP3.LUT R3, R2, UR4, RZ, 0x3c, !PT ;  /* 0x0000000402037c12 */ /* 0x002fc8000f8e3cff */
[----:B------:R-:W-:Y:S01]  /*36c0*/  SHF.L.U32 R3, R3, 0x1f, RZ ;  /* 0x0000001f03037819 */ /* 0x000fe200000006ff */
[----:B---3--:R-:W-:-:S07]  /*36d0*/  IMAD.U32 R0, RZ, RZ, UR5 ;  /* 0x00000005ff007e24 */ /* 0x008fce000f8e00ff */
.L_x_69:
[----:B-1----:R1:W2:Y:S02]  /*36e0*/  SYNCS.PHASECHK.TRANS64.TRYWAIT P0, [R0+URZ], R3 ;  /* 0x00000003000075a7 */ /* 0x0022a400080011ff */
[----:B--2---:R-:W-:Y:S05]  /*36f0*/  @!P0 NANOSLEEP.SYNCS 0x989680 ;  /* 0x009896800000895d */ /* 0x004fea0003900000 */
[----:B------:R-:W2:Y:S02]  /*3700*/  @!P0 SYNCS.PHASECHK.TRANS64 P0, [R0+URZ], R3 ;  /* 0x00000003000085a7 */ /* 0x000ea400080010ff */
[----:B--2---:R-:W-:Y:S05]  /*3710*/  @P0 EXIT ;  /* 0x000000000000094d */ /* 0x004fea0003800000 */
[----:B------:R-:W-:Y:S05]  /*3720*/  BRA `(.L_x_69) ;  /* 0xfffffffc00ec7947 */ /* 0x000fea000383ffff */
.L_x_23:
[----:B------:R-:W-:-:S04]  /*3730*/  UISETP.NE.AND UP1, UPT, UR37, URZ, UPT ;  /* 0x000000ff2500728c */ /* 0x000fc8000bf25270 */
[----:B------:R-:W-:-:S09]  /*3740*/  UISETP.NE.OR UP1, UPT, UR10, 0x1, UP1 ;  /* 0x000000010a00788c */ /* 0x000fd20008f25670 */
[----:B------:R-:W-:Y:S05]  /*3750*/  BRA.U UP1, `(.L_x_70) ;  /* 0x00000005014c7547 */ /* 0x000fea000b800000 */
[----:B------:R-:W-:Y:S01]  /*3760*/  HFMA2 R11, -RZ, RZ, 0, 0 ;  /* 0x00000000ff0b7431 */ /* 0x000fe200000001ff */
[----:B------:R-:W-:Y:S01]  /*3770*/  ISETP.GE.U32.AND P2, PT, R10, 0x2, PT ;  /* 0x000000020a00780c */ /* 0x000fe20003f46070 */
[----:B------:R-:W-:Y:S01]  /*3780*/  IMAD.MOV.U32 R12, RZ, RZ, 0x1 ;  /* 0x00000001ff0c7424 */ /* 0x000fe200078e00ff */
[----:B------:R-:W-:Y:S01]  /*3790*/  CS2R R8, SRZ ;  /* 0x0000000000087805 */ /* 0x000fe2000001ff00 */
[----:B------:R-:W-:Y:S01]  /*37a0*/  IMAD.MOV.U32 R3, RZ, RZ, RZ ;  /* 0x000000ffff037224 */ /* 0x000fe200078e00ff */
[----:B------:R-:W-:Y:S01]  /*37b0*/  UMOV UR4, 0x400 ;  /* 0x0000040000047882 */ /* 0x000fe20000000000 */
[----:B------:R-:W-:Y:S01]  /*37c0*/  UMOV UR6, URZ ;  /* 0x000000ff00067c82 */ /* 0x000fe20008000000 */
[----:B------:R-:W-:-:S12]  /*37d0*/  ULEA UR37, UR37, UR4, 0x18 ;  /* 0x0000000425257291 */ /* 0x000fd8000f8ec0ff */
.L_x_74:
[----:B------:R-:W-:Y:S02]  /*37e0*/  LEA R0, R3, UR37, 0x3 ;  /* 0x0000002503007c11 */ /* 0x000fe4000f8e18ff */
[----:B------:R-:W-:-:S03]  /*37f0*/  SHF.L.U32 R5, R8, 0x1f, RZ ;  /* 0x0000001f08057819 */ /* 0x000fc600000006ff */
[----:B------:R-:W-:Y:S01]  /*3800*/  VIADD R4, R0, 0x240 ;  /* 0x0000024000047836 */ /* 0x000fe20000000000 */
[----:B------:R-:W1:Y:S02]  /*3810*/  SYNCS.PHASECHK.TRANS64.TRYWAIT P0, [R0+URZ+0x230], R5 ;  /* 0x00023005000075a7 */ /* 0x000e6400080011ff */
[----:B-1----:R-:W-:Y:S05]  /*3820*/  @!P0 BRA `(.L_x_71) ;  /* 0x0000005800b88947 */ /* 0x002fea0003800000 */
.L_x_200:
[----:B------:R-:W-:Y:S01]  /*3830*/  ULEA UR5, UR6, UR37, 0x3 ;  /* 0x0000002506057291 */ /* 0x000fe2000f8e18ff */
[----:B------:R-:W-:Y:S01]  /*3840*/  PRMT R4, RZ, 0x654, R4 ;  /* 0x00000654ff047816 */ /* 0x000fe20000000004 */
[----:B-1----:R-:W-:Y:S01]  /*3850*/  @!P2 IMAD.MOV.U32 R5, RZ, RZ, 0x10 ;  /* 0x00000010ff05a424 */ /* 0x002fe200078e00ff */
[----:B------:R-:W-:Y:S01]  /*3860*/  SHF.L.U32 R7, R12, 0x1f, RZ ;  /* 0x0000001f0c077819 */ /* 0x000fe200000006ff */
[----:B------:R-:W-:Y:S01]  /*3870*/  UIADD3 UR4, UPT, UPT, UR5, 0x1d0, URZ ;  /* 0x000001d005047890 */ /* 0x000fe2000fffe0ff */
[----:B------:R1:W-:Y:S05]  /*3880*/  SYNCS.ARRIVE.TRANS64.RED.A1T0 RZ, [R4+URZ], RZ ;  /* 0x000000ff04ff79a7 */ /* 0x0003ea00081004ff */
[----:B------:R-:W-:Y:S01]  /*3890*/  IMAD.U32 R13, RZ, RZ, UR4 ;  /* 0x00000004ff0d7e24 */ /* 0x000fe2000f8e00ff */
[----:B------:R-:W2:Y:S04]  /*38a0*/  SYNCS.PHASECHK.TRANS64.TRYWAIT P0, [UR5+0x1e0], R7 ;  /* 0x0001e007ff0075a7 */ /* 0x000ea80008001105 */
[----:B------:R-:W-:Y:S01]  /*38b0*/  PRMT R13, R10, 0x654, R13 ;  /* 0x000006540a0d7816 */ /* 0x000fe2000000000d */
[----:B-12---:R-:W-:Y:S06]  /*38c0*/  @!P0 BRA `(.L_x_72) ;  /* 0x0000005800a48947 */ /* 0x006fec0003800000 */
.L_x_202:
[----:B------:R-:W-:Y:S01]  /*38d0*/  ULEA UR4, UR6, UR37, 0x4 ;  /* 0x0000002506047291 */ /* 0x000fe2000f8e20ff */
[----:B------:R-:W-:Y:S01]  /*38e0*/  SEL R2, R13, R2, !P2 ;  /* 0x000000020d027207 */ /* 0x000fe20005000000 */
[----:B------:R-:W-:Y:S01]  /*38f0*/  UIADD3 UR5, UPT, UPT, UR5, 0x1d0, URZ ;  /* 0x000001d005057890 */ /* 0x000fe2000fffe0ff */
[----:B-1----:R-:W-:Y:S01]  /*3900*/  LEA R0, R11, UR37, 0x3 ;  /* 0x000000250b007c11 */ /* 0x002fe2000f8e18ff */
[----:B------:R-:W-:Y:S01]  /*3910*/  UIADD3 UR4, UPT, UPT, UR4, 0x260, URZ ;  /* 0x0000026004047890 */ /* 0x000fe2000fffe0ff */
[----:B------:R1:W-:Y:S01]  /*3920*/  @!P2 SYNCS.ARRIVE.TRANS64.RED RZ, [R2+URZ], R5 ;  /* 0x0000000502ffa9a7 */ /* 0x0003e200080004ff */
[----:B------:R-:W-:Y:S01]  /*3930*/  UIADD3 UR6, UPT, UPT, UR6, 0x1, URZ ;  /* 0x0000000106067890 */ /* 0x000fe2000fffe0ff */
[----:B------:R-:W-:-:S03]  /*3940*/  VIADD R3, R3, 0x1 ;  /* 0x0000000103037836 */ /* 0x000fc60000000000 */
[----:B------:R-:W-:Y:S02]  /*3950*/  UISETP.NE.AND UP0, UPT, UR6, 0x2, UPT ;  /* 0x000000020600788c */ /* 0x000fe4000bf05270 */
[----:B------:R-:W-:Y:S01]  /*3960*/  ISETP.NE.AND P0, PT, R3, 0x2, PT ;  /* 0x000000020300780c */ /* 0x000fe20003f05270 */
[----:B------:R-:W-:Y:S06]  /*3970*/  UGETNEXTWORKID.BROADCAST [UR4], [UR5] ;  /* 0x00000000040073ca */ /* 0x000fec0008000100 */
[----:B------:R-:W-:Y:S02]  /*3980*/  USEL UR4, URZ, 0x1, UP0 ;  /* 0x00000001ff047887 */ /* 0x000fe40008000000 */
[----:B------:R-:W-:-:S04]  /*3990*/  USEL UR6, UR6, URZ, UP0 ;  /* 0x000000ff06067287 */ /* 0x000fc80008000000 */
[----:B------:R-:W-:Y:S02]  /*39a0*/  LOP3.LUT R12, R12, UR4, RZ, 0x3c, !PT ;  /* 0x000000040c0c7c12 */ /* 0x000fe4000f8e3cff */
[----:B-1----:R-:W-:-:S04]  /*39b0*/  SHF.L.U32 R5, R9, 0x1f, RZ ;  /* 0x0000001f09057819 */ /* 0x002fc800000006ff */
[----:B------:R-:W1:Y:S02]  /*39c0*/  SYNCS.PHASECHK.TRANS64.TRYWAIT P1, [R0+URZ+0x1d0], R5 ;  /* 0x0001d005000075a7 */ /* 0x000e6400080211ff */
[----:B-1----:R-:W-:Y:S05]  /*39d0*/  @!P1 BRA `(.L_x_73) ;  /* 0x0000005800789947 */ /* 0x002fea0003800000 */
.L_x_203:
[----:B------:R-:W-:Y:S01]  /*39e0*/  LEA R4, R11, UR37, 0x4 ;  /* 0x000000250b047c11 */ /* 0x000fe2000f8e20ff */
[----:B-1----:R-:W-:Y:S01]  /*39f0*/  VIADD R0, R0, 0x1e0 ;  /* 0x000001e000007836 */ /* 0x002fe20000000000 */
[----:B------:R-:W-:Y:S01]  /*3a00*/  SEL R3, R3, RZ, P0 ;  /* 0x000000ff03037207 */ /* 0x000fe20000000000 */
[----:B------:R-:W-:-:S03]  /*3a10*/  VIADD R11, R11, 0x1 ;  /* 0x000000010b0b7836 */ /* 0x000fc60000000000 */
[----:B------:R-:W1:Y:S01]  /*3a20*/  LDS.128 R4, [R4+0x260] ;  /* 0x0002600004047984 */ /* 0x000e620000000c00 */
[----:B------:R-:W-:Y:S02]  /*3a30*/  PRMT R0, RZ, 0x654, R0 ;  /* 0x00000654ff007816 */ /* 0x000fe40000000000 */
[C---:B------:R-:W-:Y:S01]  /*3a40*/  ISETP.NE.AND P1, PT, R11.reuse, 0x2, PT ;  /* 0x000000020b00780c */ /* 0x040fe20003f25270 */
[----:B------:R-:W-:Y:S01]  /*3a50*/  @!PT LDS RZ, [RZ] ;  /* 0x00000000fffff984 */ /* 0x000fe20000000800 */
[----:B------:R-:W-:Y:S01]  /*3a60*/  @!PT LDS RZ, [RZ] ;  /* 0x00000000fffff984 */ /* 0x000fe20000000800 */
[----:B------:R-:W-:Y:S01]  /*3a70*/  @!PT LDS RZ, [RZ] ;  /* 0x00000000fffff984 */ /* 0x000fe20000000800 */
[----:B------:R-:W-:Y:S01]  /*3a80*/  @!PT LDS RZ, [RZ] ;  /* 0x00000000fffff984 */ /* 0x000fe20000000800 */
[----:B------:R2:W-:Y:S06]  /*3a90*/  MEMBAR.ALL.CTA ;  /* 0x0000000000007992 */ /* 0x0005ec0000008000 */
[----:B--2---:R-:W2:Y:S01]  /*3aa0*/  FENCE.VIEW.ASYNC.S ;  /* 0x00000000000073c6 */ /* 0x004ea20000000000 */
[----:B------:R-:W-:Y:S01]  /*3ab0*/  SEL R11, R11, RZ, P1 ;  /* 0x000000ff0b0b7207 */ /* 0x000fe20000800000 */
[----:B--2---:R2:W-:Y:S01]  /*3ac0*/  SYNCS.ARRIVE.TRANS64.RED.A1T0 RZ, [R0+URZ], RZ ;  /* 0x000000ff00ff79a7 */ /* 0x0045e200081004ff */
[----:B-1----:R-:W-:-:S02]  /*3ad0*/  LOP3.LUT P3, RZ, R6, 0x1, RZ, 0xc0, !PT ;  /* 0x0000000106ff7812 */ /* 0x002fc4000786c0ff */
[----:B------:R-:W-:-:S04]  /*3ae0*/  SEL R5, RZ, 0x1, P0 ;  /* 0x00000001ff057807 */ /* 0x000fc80000000000 */
[----:B------:R-:W-:Y:S02]  /*3af0*/  LOP3.LUT R8, R8, R5, RZ, 0x3c, !PT ;  /* 0x0000000508087212 */ /* 0x000fe400078e3cff */
[----:B--2---:R-:W-:-:S04]  /*3b00*/  SEL R0, RZ, 0x1, P1 ;  /* 0x00000001ff007807 */ /* 0x004fc80000800000 */
[----:B------:R-:W-:Y:S01]  /*3b10*/  LOP3.LUT R9, R9, R0, RZ, 0x3c, !PT ;  /* 0x0000000009097212 */ /* 0x000fe200078e3cff */
[----:B------:R-:W-:Y:S06]  /*3b20*/  @P3 BRA `(.L_x_74) ;  /* 0xfffffffc002c3947 */ /* 0x000fec000383ffff */
[----:B------:R-:W-:Y:S01]  /*3b30*/  ULEA UR5, UR6, UR37, 0x3 ;  /* 0x0000002506057291 */ /* 0x000fe2000f8e18ff */
[----:B------:R-:W-:-:S08]  /*3b40*/  SHF.L.U32 R3, R12, 0x1f, RZ ;  /* 0x0000001f0c037819 */ /* 0x000fd000000006ff */
[----:B------:R-:W1:Y:S02]  /*3b50*/  SYNCS.PHASECHK.TRANS64 P0, [UR5+0x1e0], R3 ;  /* 0x0001e003ff0075a7 */ /* 0x000e640008001005 */
[----:B-1----:R-:W-:Y:S05]  /*3b60*/  @P0 BRA `(.L_x_75) ;  /* 0x0000000000080947 */ /* 0x002fea0003800000 */
[----:B------:R-:W1:Y:S02]  /*3b70*/  SYNCS.PHASECHK.TRANS64.TRYWAIT P0, [UR5+0x1e0], R3 ;  /* 0x0001e003ff0075a7 */ /* 0x000e640008001105 */
[----:B-1----:R-:W-:Y:S05]  /*3b80*/  @!P0 BRA `(.L_x_76) ;  /* 0x0000005800208947 */ /* 0x002fea0003800000 */
.L_x_75:
[----:B------:R-:W-:-:S04]  /*3b90*/  UIADD3 UR4, UPT, UPT, UR6, 0x1, URZ ;  /* 0x0000000106047890 */ /* 0x000fc8000fffe0ff */
[----:B------:R-:W-:-:S04]  /*3ba0*/  UISETP.NE.AND UP0, UPT, UR4, 0x2, UPT ;  /* 0x000000020400788c */ /* 0x000fc8000bf05270 */
[----:B------:R-:W-:Y:S02]  /*3bb0*/  USEL UR7, URZ, 0x1, UP0 ;  /* 0x00000001ff077887 */ /* 0x000fe40008000000 */
[----:B------:R-:W-:-:S04]  /*3bc0*/  USEL UR4, UR4, URZ, UP0 ;  /* 0x000000ff04047287 */ /* 0x000fc80008000000 */
[----:B------:R-:W-:Y:S01]  /*3bd0*/  ULEA UR4, UR4, UR37, 0x3 ;  /* 0x0000002504047291 */ /* 0x000fe2000f8e18ff */
[----:B-1----:R-:W-:-:S04]  /*3be0*/  LOP3.LUT R3, R12, UR7, RZ, 0x3c, !PT ;  /* 0x000000070c037c12 */ /* 0x002fc8000f8e3cff */
[----:B------:R-:W-:-:S04]  /*3bf0*/  SHF.L.U32 R0, R3, 0x1f, RZ ;  /* 0x0000001f03007819 */ /* 0x000fc800000006ff */
[----:B------:R-:W1:Y:S02]  /*3c00*/  SYNCS.PHASECHK.TRANS64 P0, [UR4+0x1e0], R0 ;  /* 0x0001e000ff0075a7 */ /* 0x000e640008001004 */
[----:B-1----:R-:W-:Y:S05]  /*3c10*/  @P0 EXIT ;  /* 0x000000000000094d */ /* 0x002fea0003800000 */
[----:B------:R-:W-:Y:S02]  /*3c20*/  SHF.L.U32 R3, R3, 0x1f, RZ ;  /* 0x0000001f03037819 */ /* 0x000fe400000006ff */
[----:B------:R-:W-:-:S07]  /*3c30*/  MOV R0, UR4 ;  /* 0x0000000400007c02 */ /* 0x000fce0008000f00 */
.L_x_77:
[----:B-1----:R1:W2:Y:S02]  /*3c40*/  SYNCS.PHASECHK.TRANS64.TRYWAIT P0, [R0+URZ+0x1e0], R3 ;  /* 0x0001e003000075a7 */ /* 0x0022a400080011ff */
[----:B--2---:R-:W-:Y:S05]  /*3c50*/  @!P0 NANOSLEEP.SYNCS 0x989680 ;  /* 0x009896800000895d */ /* 0x004fea0003900000 */
[----:B------:R-:W2:Y:S02]  /*3c60*/  @!P0 SYNCS.PHASECHK.TRANS64 P0, [R0+URZ+0x1e0], R3 ;  /* 0x0001e003000085a7 */ /* 0x000ea400080010ff */
[----:B--2---:R-:W-:Y:S05]  /*3c70*/  @P0 EXIT ;  /* 0x000000000000094d */ /* 0x004fea0003800000 */
[----:B------:R-:W-:Y:S05]  /*3c80*/  BRA `(.L_x_77) ;  /* 0xfffffffc00ec7947 */ /* 0x000fea000383ffff */
.L_x_70:
[----:B------:R-:W-:Y:S05]  /*3c90*/  BRA.U UP4, `(.L_x_78) ;  /* 0x0000001104a07547 */ /* 0x000fea000b800000 */
[----:B------:R-:W-:Y:S01]  /*3ca0*/  UMOV UR6, 0x40 ;  /* 0x0000004000067882 */ /* 0x000fe20000000000 */
[----:B------:R-:W-:Y:S01]  /*3cb0*/  NOP ;  /* 0x0000000000007918 */ /* 0x000fe20000000000 */
[----:B------:R-:W-:Y:S01]  /*3cc0*/  ULEA UR6, UR37, UR6, 0x18 ;  /* 0x0000000625067291 */ /* 0x000fe2000f8ec0ff */
[----:B------:R-:W-:Y:S02]  /*3cd0*/  UMOV UR7, 0x400 ;  /* 0x0000040000077882 */ /* 0x000fe40000000000 */
[----:B------:R-:W-:-:S06]  /*3ce0*/  ULEA UR37, UR37, UR7, 0x18 ;  /* 0x0000000725257291 */ /* 0x000fcc000f8ec0ff */
[----:B------:R-:W1:Y:S02]  /*3cf0*/  LDS.U8 R2, [UR6+0x1c] ;  /* 0x00001c06ff027984 */ /* 0x000e640008000000 */
[----:B-1----:R-:W-:-:S13]  /*3d00*/  ISETP.NE.AND P0, PT, R2, RZ, PT ;  /* 0x000000ff0200720c */ /* 0x002fda0003f05270 */
[----:B------:R-:W-:Y:S05]  /*3d10*/  @P0 BRA `(.L_x_79) ;  /* 0x0000000400080947 */ /* 0x000fea0003800000 */
[----:B------:R-:W-:Y:S02]  /*3d20*/  UISETP.NE.U32.AND UP0, UPT, UR5, 0x1, UPT ;  /* 0x000000010500788c */ /* 0x000fe4000bf05070 */
[----:B------:R-:W-:-:S07]  /*3d30*/  UIADD3 UR8, UPT, UPT, UR6, 0x8, URZ ;  /* 0x0000000806087890 */ /* 0x000fce000fffe0ff */
[----:B------:R-:W-:Y:S05]  /*3d40*/  BRA.U !UP0, `(.L_x_80) ;  /* 0x00000001089c7547 */ /* 0x000fea000b800000 */
[----:B------:R-:W-:Y:S01]  /*3d50*/  ELECT P0, URZ, PT ;  /* 0x0000000000ff782f */ /* 0x000fe20003800000 */
[----:B------:R-:W-:-:S12]  /*3d60*/  BSSY B0, `(.L_x_80) ;  /* 0x0000025000007945 */ /* 0x000fd80003800000 */
[----:B------:R-:W-:Y:S05]  /*3d70*/  @!P0 BRA `(.L_x_81) ;  /* 0x00000000008c8947 */ /* 0x000fea0003800000 */
[----:B------:R-:W-:-:S05]  /*3d80*/  UMOV UR7, 0x10 ;  /* 0x0000001000077882 */ /* 0x000fca0000000000 */
[----:B------:R-:W-:Y:S04]  /*3d90*/  DEPBAR.LE SB1, 0x36 ;  /* 0x00009d800000791a */ /* 0x000fe80000000000 */
[----:B------:R-:W1:Y:S02]  /*3da0*/  UTCATOMSWS.2CTA.FIND_AND_SET.ALIGN UP1, UR7, UR7 ;  /* 0x00000007000775e3 */ /* 0x000e640008220800 */
[----:B-1----:R-:W-:Y:S01]  /*3db0*/  MOV R11, UR7 ;  /* 0x00000007000b7c02 */ /* 0x002fe20008000f00 */
[----:B------:R-:W-:Y:S06]  /*3dc0*/  BRA.U UP1, `(.L_x_82) ;  /* 0x0000000101187547 */ /* 0x000fec000b800000 */
.L_x_83:
[----:B------:R-:W-:Y:S05]  /*3dd0*/  NANOSLEEP 0x64 ;  /* 0x000000640000795d */ /* 0x000fea0003800000 */
[----:B------:R-:W-:-:S05]  /*3de0*/  UMOV UR7, 0x10 ;  /* 0x0000001000077882 */ /* 0x000fca0000000000 */
[----:B------:R-:W-:Y:S04]  /*3df0*/  DEPBAR.LE SB1, 0x36 ;  /* 0x00009d800000791a */ /* 0x000fe80000000000 */
[----:B------:R-:W1:Y:S02]  /*3e00*/  UTCATOMSWS.2CTA.FIND_AND_SET.ALIGN UP1, UR7, UR7 ;  /* 0x00000007000775e3 */ /* 0x000e640008220800 */
[----:B-1----:R-:W-:Y:S01]  /*3e10*/  MOV R11, UR7 ;  /* 0x00000007000b7c02 */ /* 0x002fe20008000f00 */
[----:B------:R-:W-:Y:S05]  /*3e20*/  BRA.U !UP1, `(.L_x_83) ;  /* 0xfffffffd09e87547 */ /* 0x000fea000b83ffff */
.L_x_82:
[----:B------:R-:W1:Y:S01]  /*3e30*/  LDS R5, [UR6+0x10] ;  /* 0x00001006ff057984 */ /* 0x000e620008000800 */
[----:B------:R-:W-:Y:S01]  /*3e40*/  IMAD.U32 R3, RZ, RZ, UR37 ;  /* 0x00000025ff037e24 */ /* 0x000fe2000f8e00ff */
[----:B------:R-:W-:-:S03]  /*3e50*/  MOV R2, UR4 ;  /* 0x0000000400027c02 */ /* 0x000fc60008000f00 */
[----:B------:R-:W-:Y:S01]  /*3e60*/  VIADD R3, R3, 0x280 ;  /* 0x0000028003037836 */ /* 0x000fe20000000000 */
[----:B-1----:R-:W-:-:S04]  /*3e70*/  SHF.L.U32 R5, R5, 0x1f, RZ ;  /* 0x0000001f05057819 */ /* 0x002fc800000006ff */
[----:B------:R-:W1:Y:S02]  /*3e80*/  SYNCS.PHASECHK.TRANS64.TRYWAIT P0, [UR6+0x8], R5 ;  /* 0x00000805ff0075a7 */ /* 0x000e640008001106 */
[----:B-1----:R-:W-:Y:S05]  /*3e90*/  @P0 BRA `(.L_x_84) ;  /* 0x0000000000080947 */ /* 0x002fea0003800000 */
[----:B------:R-:W1:Y:S02]  /*3ea0*/  SYNCS.PHASECHK.TRANS64.TRYWAIT P0, [UR6+0x8], R5 ;  /* 0x00000805ff0075a7 */ /* 0x000e640008001106 */
[----:B-1----:R-:W-:Y:S05]  /*3eb0*/  @!P0 BRA `(.L_x_85) ;  /* 0x00000054006c8947 */ /* 0x002fea0003800000 */
.L_x_84:
[----:B-1----:R-:W-:Y:S01]  /*3ec0*/  HFMA2 R4, -RZ, RZ, 0, 5.9604644775390625e-08 ;  /* 0x00000001ff047431 */ /* 0x002fe200000001ff */
[----:B------:R-:W-:Y:S01]  /*3ed0*/  UPRMT UR7, UR4, 0x654, UR8 ;  /* 0x0000065404077896 */ /* 0x000fe20008000008 */
[----:B------:R-:W-:Y:S01]  /*3ee0*/  IMAD.MOV.U32 R6, RZ, RZ, 0xffff ;  /* 0x0000ffffff067424 */ /* 0x000fe200078e00ff */
[----:B------:R-:W-:Y:S01]  /*3ef0*/  PRMT R2, R2, 0x654, R3 ;  /* 0x0000065402027816 */ /* 0x000fe20000000003 */
[----:B------:R-:W-:Y:S02]  /*3f00*/  IMAD.MOV.U32 R5, RZ, RZ, 0x4 ;  /* 0x00000004ff057424 */ /* 0x000fe400078e00ff */
[----:B------:R-:W-:Y:S01]  /*3f10*/  IMAD.SHL.U32 R9, R11, 0x20, RZ ;  /* 0x000000200b097824 */ /* 0x000fe200078e00ff */
[----:B------:R-:W-:Y:S02]  /*3f20*/  MOV R3, UR7 ;  /* 0x0000000700037c02 */ /* 0x000fe40008000f00 */
[-C--:B------:R-:W-:Y:S01]  /*3f30*/  SHF.L.U32 R7, R6, R11.reuse, RZ ;  /* 0x0000000b06077219 */ /* 0x080fe200000006ff */
[----:B------:R1:W-:Y:S01]  /*3f40*/  SYNCS.ARRIVE.TRANS64.RED RZ, [UR7], R5 ;  /* 0x00000005ffff79a7 */ /* 0x0003e20008000407 */
[----:B------:R-:W-:Y:S01]  /*3f50*/  SHF.L.U32 R6, R4, R11, RZ ;  /* 0x0000000b04067219 */ /* 0x000fe200000006ff */
[----:B------:R1:W-:Y:S04]  /*3f60*/  STS [UR37+0x280], R9 ;  /* 0x00028009ff007988 */ /* 0x0003e80008000825 */
[----:B------:R1:W-:Y:S04]  /*3f70*/  STAS [R2.64], R11 ;  /* 0x0000000b02007dbd */ /* 0x0003e8000c0008ff */
[----:B------:R1:W-:Y:S04]  /*3f80*/  ATOMS.OR RZ, [UR6+0x14], R7 ;  /* 0x00001407ffff798c */ /* 0x0003e8000b000006 */
[----:B------:R1:W-:Y:S04]  /*3f90*/  ATOMS.OR RZ, [UR6+0x18], R6 ;  /* 0x00001806ffff798c */ /* 0x0003e8000b000006 */
[----:B------:R1:W-:Y:S02]  /*3fa0*/  ATOMS.XOR RZ, [UR6+0x10], R4 ;  /* 0x00001004ffff798c */ /* 0x0003e4000b800006 */
.L_x_81:
[----:B------:R-:W-:Y:S05]  /*3fb0*/  BSYNC B0 ;  /* 0x0000000000007941 */ /* 0x000fea0003800000 */
.L_x_80:
[----:B------:R-:W-:Y:S05]  /*3fc0*/  BRA.U UP0, `(.L_x_86) ;  /* 0x00000001006c7547 */ /* 0x000fea000b800000 */
[----:B------:R-:W-:-:S03]  /*3fd0*/  UMOV UR7, 0xffffffff ;  /* 0xffffffff00077882 */ /* 0x000fc60000000000 */
[----:B------:R-:W-:Y:S05]  /*3fe0*/  BRA.DIV UR7, `(.L_x_87) ;  /* 0x0000005607387947 */ /* 0x000fea000b800000 */
[----:B------:R-:W-:-:S13]  /*3ff0*/  ELECT P6, URZ, PT ;  /* 0x0000000000ff782f */ /* 0x000fda00038c0000 */
.L_x_207:
[----:B------:R-:W-:Y:S05]  /*4000*/  @!P6 BRA `(.L_x_86) ;  /* 0x00000000005ce947 */ /* 0x000fea0003800000 */
[----:B-1----:R-:W1:Y:S02]  /*4010*/  LDS R3, [UR6+0x10] ;  /* 0x00001006ff037984 */ /* 0x002e640008000800 */
[----:B-1----:R-:W-:-:S04]  /*4020*/  SHF.L.U32 R3, R3, 0x1f, RZ ;  /* 0x0000001f03037819 */ /* 0x002fc800000006ff */
[----:B------:R-:W1:Y:S02]  /*4030*/  SYNCS.PHASECHK.TRANS64.TRYWAIT P0, [UR6+0x8], R3 ;  /* 0x00000803ff0075a7 */ /* 0x000e640008001106 */
[----:B-1----:R-:W-:Y:S05]  /*4040*/  @P0 BRA `(.L_x_88) ;  /* 0x0000000000080947 */ /* 0x002fea0003800000 */
[----:B------:R-:W1:Y:S02]  /*4050*/  SYNCS.PHASECHK.TRANS64.TRYWAIT P0, [UR6+0x8], R3 ;  /* 0x00000803ff0075a7 */ /* 0x000e640008001106 */
[----:B-1----:R-:W-:Y:S05]  /*4060*/  @!P0 BRA `(.L_x_89) ;  /* 0x0000005400388947 */ /* 0x002fea0003800000 */
.L_x_88:
[----:B------:R-:W2:Y:S01]  /*4070*/  LDS R5, [UR37+0x280] ;  /* 0x00028025ff057984 */ /* 0x000ea20008000800 */
[----:B-1----:R-:W-:Y:S02]  /*4080*/  HFMA2 R2, -RZ, RZ, 0, 5.9604644775390625e-08 ;  /* 0x00000001ff027431 */ /* 0x002fe400000001ff */
[----:B------:R-:W-:Y:S01]  /*4090*/  IMAD.MOV.U32 R3, RZ, RZ, 0xffff ;  /* 0x0000ffffff037424 */ /* 0x000fe200078e00ff */
[----:B------:R-:W-:Y:S01]  /*40a0*/  UPRMT UR7, UR4, 0x654, UR8 ;  /* 0x0000065404077896 */ /* 0x000fe20008000008 */
[----:B--2---:R-:W-:-:S03]  /*40b0*/  IMAD.SHL.U32 R4, R5, 0x20, RZ ;  /* 0x0000002005047824 */ /* 0x004fc600078e00ff */
[-C--:B------:R-:W-:Y:S02]  /*40c0*/  SHF.L.U32 R3, R3, R5.reuse, RZ ;  /* 0x0000000503037219 */ /* 0x080fe400000006ff */
[----:B------:R-:W-:Y:S01]  /*40d0*/  SHF.L.U32 R5, R2, R5, RZ ;  /* 0x0000000502057219 */ /* 0x000fe200000006ff */
[----:B------:R2:W-:Y:S04]  /*40e0*/  STS [UR37+0x280], R4 ;  /* 0x00028004ff007988 */ /* 0x0005e80008000825 */
[----:B------:R2:W-:Y:S04]  /*40f0*/  ATOMS.OR RZ, [UR6+0x14], R3 ;  /* 0x00001403ffff798c */ /* 0x0005e8000b000006 */
[----:B------:R2:W-:Y:S01]  /*4100*/  ATOMS.OR RZ, [UR6+0x18], R5 ;  /* 0x00001805ffff798c */ /* 0x0005e2000b000006 */
[----:B------:R-:W-:Y:S03]  /*4110*/  SYNCS.ARRIVE.TRANS64.RED.A1T0 RZ, [UR7], RZ ;  /* 0x000000ffffff79a7 */ /* 0x000fe60008100407 */
[----:B------:R2:W-:Y:S01]  /*4120*/  ATOMS.XOR RZ, [UR6+0x10], R2 ;  /* 0x00001002ffff798c */ /* 0x0005e2000b800006 */
[----:B------:R-:W-:Y:S05]  /*4130*/  BRA `(.L_x_86) ;  /* 0x0000000000107947 */ /* 0x000fea0003800000 */
.L_x_79:
[----:B------:R-:W-:-:S05]  /*4140*/  MOV R2, 0xffffffff ;  /* 0xffffffff00027802 */ /* 0x000fca0000000f00 */
[----:B------:R1:W-:Y:S02]  /*4150*/  STS [UR37+0x280], R2 ;  /* 0x00028002ff007988 */ /* 0x0003e40008000825 */
[----:B-1----:R-:W-:Y:S02]  /*4160*/  MOV R2, 0x4180 ;  /* 0x0000418000027802 */ /* 0x002fe40000000f00 */
[----:B-----5:R-:W-:Y:S05]  /*4170*/  CALL.REL.NOINC `($__internal_1_$__cuda_sm10x_tcgen05_guardrail_trap_phase_invalid_during_alloc) ;  /* 0x0000005800807944 */ /* 0x020fea0003c00000 */
.L_x_86:
[----:B------:R-:W-:Y:S05]  /*4180*/  WARPSYNC.ALL ;  /* 0x0000000000007948 */ /* 0x000fea0003800000 */
[----:B------:R-:W3:Y:S01]  /*4190*/  S2UR UR8, SR_CgaCtaId ;  /* 0x00000000000879c3 */ /* 0x000ee20000008800 */
[----:B------:R-:W-:Y:S01]  /*41a0*/  UMOV UR6, 0x400 ;  /* 0x0000040000067882 */ /* 0x000fe20000000000 */
[----:B------:R-:W-:-:S06]  /*41b0*/  NOP ;  /* 0x0000000000007918 */ /* 0x000fcc0000000000 */
[----:B------:R-:W-:Y:S06]  /*41c0*/  BAR.ARV 0x6, 0xa0 ;  /* 0x0182800000007b1d */ /* 0x000fec0000002000 */
[----:B------:R-:W-:Y:S01]  /*41d0*/  LOP3.LUT R0, R0, 0xffff, RZ, 0xc0, !PT ;  /* 0x0000ffff00007812 */ /* 0x000fe200078ec0ff */
[----:B-1----:R-:W-:Y:S01]  /*41e0*/  IMAD.MOV.U32 R9, RZ, RZ, 0x1 ;  /* 0x00000001ff097424 */ /* 0x002fe200078e00ff */
[----:B------:R-:W-:Y:S01]  /*41f0*/  LOP3.LUT R8, R8, 0xffff, RZ, 0xc0, !PT ;  /* 0x0000ffff08087812 */ /* 0x000fe200078ec0ff */
[----:B------:R-:W-:Y:S01]  /*4200*/  UMOV UR22, URZ ;  /* 0x000000ff00167c82 */ /* 0x000fe20008000000 */
[----:B------:R-:W-:Y:S01]  /*4210*/  R2UR UR12, R0 ;  /* 0x00000000000c72ca */ /* 0x000fe200000e0000 */
[----:B------:R-:W-:Y:S01]  /*4220*/  UMOV UR21, URZ ;  /* 0x000000ff00157c82 */ /* 0x000fe20008000000 */
[----:B------:R-:W-:Y:S01]  /*4230*/  R2UR UR13, R8 ;  /* 0x00000000080d72ca */ /* 0x000fe200000e0000 */
[----:B------:R-:W-:Y:S01]  /*4240*/  IMAD.MOV.U32 R8, RZ, RZ, RZ ;  /* 0x000000ffff087224 */ /* 0x000fe200078e00ff */
[----:B------:R-:W-:Y:S01]  /*4250*/  UMOV UR20, URZ ;  /* 0x000000ff00147c82 */ /* 0x000fe20008000000 */
[----:B------:R-:W-:-:S02]  /*4260*/  UISETP.NE.AND UP2, UPT, UR5, URZ, UPT ;  /* 0x000000ff0500728c */ /* 0x000fc4000bf45270 */
[----:B---3--:R-:W-:Y:S01]  /*4270*/  ULEA UR8, UR8, UR6, 0x18 ;  /* 0x0000000608087291 */ /* 0x008fe2000f8ec0ff */
[----:B------:R-:W1:Y:S03]  /*4280*/  LDCU UR6, c[0x0][0x38c] ;  /* 0x00007180ff0677ac */ /* 0x000e660008000800 */
[----:B------:R-:W-:Y:S02]  /*4290*/  UIADD3 UR14, UPT, UPT, UR8, 0x4400, URZ ;  /* 0x00004400080e7890 */ /* 0x000fe4000fffe0ff */
[----:B------:R-:W-:-:S03]  /*42a0*/  UIADD3 UR15, UPT, UPT, UR8, 0x1e400, URZ ;  /* 0x0001e400080f7890 */ /* 0x000fc6000fffe0ff */
[----:B--2---:R-:W2:Y:S01]  /*42b0*/  LDS R2, [UR8+0x280] ;  /* 0x00028008ff027984 */ /* 0x004ea20008000800 */
[----:B------:R-:W-:Y:S02]  /*42c0*/  USHF.R.U32.HI UR14, URZ, 0x4, UR14 ;  /* 0x00000004ff0e7899 */ /* 0x000fe4000801160e */
[----:B------:R-:W-:Y:S02]  /*42d0*/  USHF.R.U32.HI UR15, URZ, 0x4, UR15 ;  /* 0x00000004ff0f7899 */ /* 0x000fe4000801160f */
[----:B------:R-:W-:Y:S02]  /*42e0*/  ULOP3.LUT UR14, UR14, 0x3fff, URZ, 0xc0, !UPT ;  /* 0x00003fff0e0e7892 */ /* 0x000fe4000f8ec0ff */
[----:B------:R-:W-:Y:S02]  /*42f0*/  ULOP3.LUT UR15, UR15, 0x3fff, URZ, 0xc0, !UPT ;  /* 0x00003fff0f0f7892 */ /* 0x000fe4000f8ec0ff */
[----:B------:R-:W-:Y:S02]  /*4300*/  ULOP3.LUT UR14, UR14, 0x10000, URZ, 0xfc, !UPT ;  /* 0x000100000e0e7892 */ /* 0x000fe4000f8efcff */
[----:B-1----:R-:W-:-:S02]  /*4310*/  UIADD3 UR6, UPT, UPT, UR6, 0x3f, URZ ;  /* 0x0000003f06067890 */ /* 0x002fc4000fffe0ff */
[----:B------:R-:W-:Y:S02]  /*4320*/  ULOP3.LUT UR15, UR15, 0x10000, URZ, 0xfc, !UPT ;  /* 0x000100000f0f7892 */ /* 0x000fe4000f8efcff */
[----:B------:R-:W-:Y:S01]  /*4330*/  USHF.R.S32.HI UR7, URZ, 0x1f, UR6 ;  /* 0x0000001fff077899 */ /* 0x000fe20008011406 */
[----:B------:R-:W-:Y:S01]  /*4340*/  UMOV UR28, 0x0 ;  /* 0x00000000001c7882 */ /* 0x000fe20000000000 */
[----:B------:R-:W-:Y:S02]  /*4350*/  UMOV UR29, 0x8200010 ;  /* 0x08200010001d7882 */ /* 0x000fe40000000000 */
[----:B------:R-:W-:Y:S01]  /*4360*/  ULEA.HI UR7, UR7, UR6, URZ, 0x6 ;  /* 0x0000000607077291 */ /* 0x000fe2000f8f30ff */
[----:B------:R-:W-:Y:S01]  /*4370*/  UMOV UR26, 0x0 ;  /* 0x00000000001a7882 */ /* 0x000fe20000000000 */
[----:B------:R-:W-:Y:S02]  /*4380*/  UMOV UR27, 0x8200010 ;  /* 0x08200010001b7882 */ /* 0x000fe40000000000 */
[----:B------:R-:W-:-:S04]  /*4390*/  USHF.R.S32.HI UR7, URZ, 0x6, UR7 ;  /* 0x00000006ff077899 */ /* 0x000fc80008011407 */
[----:B------:R-:W-:-:S04]  /*43a0*/  UISETP.LT.AND UP0, UPT, UR7, 0x1, UPT ;  /* 0x000000010700788c */ /* 0x000fc8000bf01270 */
[----:B------:R-:W-:Y:S01]  /*43b0*/  USEL UR23, UR7, 0x1, !UP0 ;  /* 0x0000000107177887 */ /* 0x000fe2000c000000 */
[----:B--2---:R-:W-:Y:S02]  /*43c0*/  R2UR UR24, R2 ;  /* 0x00000000021872ca */ /* 0x004fe400000e0000 */
[----:B------:R-:W-:-:S13]  /*43d0*/  CS2R R2, SRZ ;  /* 0x0000000000027805 */ /* 0x000fda000001ff00 */
.L_x_97:
[C---:B------:R-:W-:Y:S02]  /*43e0*/  LEA R0, R8.reuse, UR8, 0x3 ;  /* 0x0000000808007c11 */ /* 0x040fe4000f8e18ff */
[----:B------:R-:W-:Y:S02]  /*43f0*/  SHF.L.U32 R5, R3, 0x1f, RZ ;  /* 0x0000001f03057819 */ /* 0x000fe400000006ff */
[----:B------:R-:W-:Y:S02]  /*4400*/  LEA R4, R8, UR8, 0x4 ;  /* 0x0000000808047c11 */ /* 0x000fe4000f8e20ff */
[----:B------:R-:W1:Y:S02]  /*4410*/  SYNCS.PHASECHK.TRANS64.TRYWAIT P0, [R0+URZ+0x1d0], R5 ;  /* 0x0001d005000075a7 */ /* 0x000e6400080011ff */
[----:B-1-34-:R-:W-:Y:S05]  /*4420*/  @!P0 BRA `(.L_x_90) ;  /* 0x0000005000608947 */ /* 0x01afea0003800000 */
.L_x_208:
[----:B-1----:R-:W1:Y:S01]  /*4430*/  LDS.128 R4, [R4+0x260] ;  /* 0x0002600004047984 */ /* 0x002e620000000c00 */
[----:B------:R-:W-:Y:S02]  /*4440*/  VIADD R0, R0, 0x1e0 ;  /* 0x000001e000007836 */ /* 0x000fe40000000000 */
[----:B------:R-:W-:Y:S01]  /*4450*/  VIADD R8, R8, 0x1 ;  /* 0x0000000108087836 */ /* 0x000fe20000000000 */
[----:B------:R-:W-:Y:S01]  /*4460*/  @!PT LDS RZ, [RZ] ;  /* 0x00000000fffff984 */ /* 0x000fe20000000800 */
[----:B------:R-:W-:Y:S01]  /*4470*/  @!PT LDS RZ, [RZ] ;  /* 0x00000000fffff984 */ /* 0x000fe20000000800 */
[----:B------:R-:W-:Y:S01]  /*4480*/  @!PT LDS RZ, [RZ] ;  /* 0x00000000fffff984 */ /* 0x000fe20000000800 */
[----:B------:R-:W-:Y:S01]  /*4490*/  @!PT LDS RZ, [RZ] ;  /* 0x00000000fffff984 */ /* 0x000fe20000000800 */
[----:B------:R2:W-:Y:S06]  /*44a0*/  MEMBAR.ALL.CTA ;  /* 0x0000000000007992 */ /* 0x0005ec0000008000 */
[----:B--2---:R-:W2:Y:S01]  /*44b0*/  FENCE.VIEW.ASYNC.S ;  /* 0x00000000000073c6 */ /* 0x004ea20000000000 */
[----:B------:R-:W-:-:S04]  /*44c0*/  PRMT R0, RZ, 0x654, R0 ;  /* 0x00000654ff007816 */ /* 0x000fc80000000000 */
[----:B--2---:R2:W-:Y:S01]  /*44d0*/  SYNCS.ARRIVE.TRANS64.RED.A1T0 RZ, [R0+URZ], RZ ;  /* 0x000000ff00ff79a7 */ /* 0x0045e200081004ff */
[----:B-1----:R-:W-:Y:S01]  /*44e0*/  LOP3.LUT P1, RZ, R6, 0x1, RZ, 0xc0, !PT ;  /* 0x0000000106ff7812 */ /* 0x002fe2000782c0ff */
[----:B--2---:R-:W-:-:S12]  /*44f0*/  BRA.U UP2, `(.L_x_91) ;  /* 0x0000000102e07547 */ /* 0x004fd8000b800000 */
[----:B------:R-:W1:Y:S01]  /*4500*/  LDCU UR6, c[0x0][0x38c] ;  /* 0x00007180ff0677ac */ /* 0x000e620008000800 */
[----:B------:R-:W-:Y:S02]  /*4510*/  PLOP3.LUT P2, PT, PT, PT, PT, 0x80, 0x8 ;  /* 0x000000000008781c */ /* 0x000fe40003f4f070 */
[----:B------:R-:W-:Y:S01]  /*4520*/  SHF.L.U32 R5, R9, 0x1f, RZ ;  /* 0x0000001f09057819 */ /* 0x000fe200000006ff */
[----:B------:R-:W-:Y:S02]  /*4530*/  ULEA UR10, UR22, UR8, 0x3 ;  /* 0x00000008160a7291 */ /* 0x000fe4000f8e18ff */
[----:B------:R-:W-:Y:S02]  /*4540*/  ULEA UR11, UR22, UR24, 0x6 ;  /* 0x00000018160b7291 */ /* 0x000fe4000f8e30ff */
[----:B-1----:R-:W-:-:S06]  /*4550*/  UISETP.GE.AND UP0, UPT, UR6, 0x1, UPT ;  /* 0x000000010600788c */ /* 0x002fcc000bf06270 */
[----:B------:R-:W-:-:S05]  /*4560*/  PLOP3.LUT P0, PT, PT, PT, UP0, 0x80, 0x8 ;  /* 0x000000000008781c */ /* 0x000fca0003f0f008 */
[----:B------:R-:W-:-:S08]  /*4570*/  @UP0 ULEA UR6, UR21, UR8, 0x3 ;  /* 0x0000000815060291 */ /* 0x000fd0000f8e18ff */
[----:B------:R-:W-:-:S04]  /*4580*/  @P0 SHF.L.U32 R0, R2, 0x1f, RZ ;  /* 0x0000001f02000819 */ /* 0x000fc800000006ff */
[----:B------:R1:W2:Y:S01]  /*4590*/  @P0 SYNCS.PHASECHK.TRANS64.TRYWAIT P2, [UR6], R0 ;  /* 0x00000000ff0005a7 */ /* 0x0002a20008041106 */
[----:B------:R-:W3:Y:S02]  /*45a0*/  SYNCS.PHASECHK.TRANS64.TRYWAIT P0, [UR10+0x210], R5 ;  /* 0x00021005ff0075a7 */ /* 0x000ee4000800110a */
[----:B-123--:R-:W-:Y:S05]  /*45b0*/  @!P0 BRA `(.L_x_92) ;  /* 0x0000005000108947 */ /* 0x00efea0003800000 */
.L_x_210:
[----:B------:R-:W-:Y:S01]  /*45c0*/  UMOV UR19, UR20 ;  /* 0x0000001400137c82 */ /* 0x000fe20008000000 */
[----:B------:R-:W-:Y:S05]  /*45d0*/  BRA.U !UP0, `(.L_x_93) ;  /* 0x0000000108987547 */ /* 0x000fea000b800000 */
[----:B------:R-:W-:Y:S02]  /*45e0*/  UIADD3 UR19, UPT, UPT, UR23, UR20, URZ ;  /* 0x0000001417137290 */ /* 0x000fe4000fffe0ff */
[----:B------:R-:W-:Y:S01]  /*45f0*/  UPLOP3.LUT UP3, UPT, UPT, UPT, UPT, 0x40, 0x4 ;  /* 0x000000000004789c */ /* 0x000fe20003f6e870 */
[----:B------:R-:W-:Y:S01]  /*4600*/  UMOV UR18, UR7 ;  /* 0x0000000700127c82 */ /* 0x000fe20008000000 */
[----:B------:R-:W-:-:S09]  /*4610*/  UMOV UR17, UR21 ;  /* 0x0000001500117c82 */ /* 0x000fd20008000000 */
.L_x_96:
[----:B--2---:R-:W-:Y:S01]  /*4620*/  ULEA UR9, UR17, UR8, 0x3 ;  /* 0x0000000811097291 */ /* 0x004fe2000f8e18ff */
[----:B---3--:R-:W-:Y:S11]  /*4630*/  @P2 BRA `(.L_x_94) ;  /* 0x00000000000c2947 */ /* 0x008ff60003800000 */
[----:B-1----:R-:W-:Y:S04]  /*4640*/  SHF.L.U32 R5, R2, 0x1f, RZ ;  /* 0x0000001f02057819 */ /* 0x002fe800000006ff */
[----:B------:R-:W1:Y:S02]  /*4650*/  SYNCS.PHASECHK.TRANS64.TRYWAIT P0, [UR9], R5 ;  /* 0x00000005ff0075a7 */ /* 0x000e640008001109 */
[----:B-1----:R-:W-:Y:S05]  /*4660*/  @!P0 BRA `(.L_x_95) ;  /* 0x0000004c00fc8947 */ /* 0x002fea0003800000 */
.L_x_94:
[----:B------:R-:W-:Y:S01]  /*4670*/  UISETP.NE.AND UP0, UPT, UR18, 0x1, UPT ;  /* 0x000000011200788c */ /* 0x000fe2000bf05270 */
[----:B------:R-:W-:Y:S01]  /*4680*/  PLOP3.LUT P2, PT, PT, PT, PT, 0x80, 0x8 ;  /* 0x000000000008781c */ /* 0x000fe20003f4f070 */
[----:B------:R-:W-:Y:S02]  /*4690*/  UIADD3 UR21, UPT, UPT, UR17, 0x1, URZ ;  /* 0x0000000111157890 */ /* 0x000fe4000fffe0ff */
[----:B------:R-:W-:Y:S02]  /*46a0*/  ULEA UR30, UR17, UR15, 0x8 ;  /* 0x0000000f111e7291 */ /* 0x000fe4000f8e40ff */
[----:B------:R-:W-:Y:S01]  /*46b0*/  UISETP.NE.AND UP1, UPT, UR21, 0x1a, UPT ;  /* 0x0000001a1500788c */ /* 0x000fe2000bf25270 */
[----:B------:R-:W-:Y:S01]  /*46c0*/  PLOP3.LUT P0, PT, PT, PT, UP0, 0x80, 0x8 ;  /* 0x000000000008781c */ /* 0x000fe20003f0f008 */
[----:B------:R-:W-:Y:S02]  /*46d0*/  ULEA UR32, UR17, UR14, 0x8 ;  /* 0x0000000e11207291 */ /* 0x000fe4000f8e40ff */
[----:B------:R-:W-:Y:S02]  /*46e0*/  USEL UR16, URZ, 0x1, UP1 ;  /* 0x00000001ff107887 */ /* 0x000fe40008800000 */
[----:B------:R-:W-:Y:S02]  /*46f0*/  USEL UR21, UR21, URZ, UP1 ;  /* 0x000000ff15157287 */ /* 0x000fe40008800000 */
[----:B------:R-:W-:Y:S02]  /*4700*/  UIADD3 UR36, UPT, UPT, UR30, 0x2, URZ ;  /* 0x000000021e247890 */ /* 0x000fe4000fffe0ff */
[----:B------:R-:W-:Y:S01]  /*4710*/  @UP0 ULEA UR6, UR21, UR8, 0x3 ;  /* 0x0000000815060291 */ /* 0x000fe2000f8e18ff */
[----:B------:R-:W-:Y:S01]  /*4720*/  LOP3.LUT R2, R2, UR16, RZ, 0x3c, !PT ;  /* 0x0000001002027c12 */ /* 0x000fe2000f8e3cff */
[----:B------:R-:W-:Y:S02]  /*4730*/  UIADD3 UR34, UPT, UPT, UR32, 0x2, URZ ;  /* 0x0000000220227890 */ /* 0x000fe4000fffe0ff */
[----:B------:R-:W-:Y:S01]  /*4740*/  UIADD3 UR9, UPT, UPT, UR9, 0xd0, URZ ;  /* 0x000000d009097890 */ /* 0x000fe2000fffe0ff */
[----:B-1----:R-:W-:Y:S01]  /*4750*/  @P0 SHF.L.U32 R0, R2, 0x1f, RZ ;  /* 0x0000001f02000819 */ /* 0x002fe200000006ff */
[----:B------:R-:W-:Y:S01]  /*4760*/  UMOV UR31, 0x80004020 ;  /* 0x80004020001f7882 */ /* 0x000fe20000000000 */
[----:B------:R-:W-:Y:S01]  /*4770*/  UMOV UR33, 0x80004020 ;  /* 0x8000402000217882 */ /* 0x000fe20000000000 */
[----:B------:R-:W-:Y:S01]  /*4780*/  UMOV UR37, 0x80004020 ;  /* 0x8000402000257882 */ /* 0x000fe20000000000 */
[----:B------:R2:W3:Y:S01]  /*4790*/  @P0 SYNCS.PHASECHK.TRANS64.TRYWAIT P2, [UR6], R0 ;  /* 0x00000000ff0005a7 */ /* 0x0004e20008041106 */
[----:B------:R-:W-:Y:S01]  /*47a0*/  UIADD3 UR20, UPT, UPT, UR20, 0x1, URZ ;  /* 0x0000000114147890 */ /* 0x000fe2000fffe0ff */
[----:B------:R2:W-:Y:S01]  /*47b0*/  UTCQMMA.2CTA gdesc[UR32], gdesc[UR30], tmem[UR11], tmem[UR28], idesc[UR29], UP3 ;  /* 0x00ff1c1e200075ea */ /* 0x0005e20009a0030b */
[----:B------:R-:W-:Y:S02]  /*47c0*/  UIADD3 UR18, UPT, UPT, UR18, -0x1, URZ ;  /* 0xffffffff12127890 */ /* 0x000fe4000fffe0ff */
[----:B------:R-:W-:Y:S02]  /*47d0*/  UISETP.NE.AND UP0, UPT, UR20, UR19, UPT ;  /* 0x000000131400728c */ /* 0x000fe4000bf05270 */
[----:B------:R-:W-:Y:S01]  /*47e0*/  UPLOP3.LUT UP3, UPT, UPT, UPT, UPT, 0x80, 0x8 ;  /* 0x000000000008789c */ /* 0x000fe20003f6f070 */
[----:B------:R-:W-:Y:S01]  /*47f0*/  UMOV UR35, 0x80004020 ;  /* 0x8000402000237882 */ /* 0x000fe20000000000 */
[----:B------:R-:W-:Y:S01]  /*4800*/  UMOV UR17, UR21 ;  /* 0x0000001500117c82 */ /* 0x000fe20008000000 */
[----:B------:R2:W-:Y:S01]  /*4810*/  UTCQMMA.2CTA gdesc[UR34], gdesc[UR36], tmem[UR11], tmem[UR26], idesc[UR27], UPT ;  /* 0x00ff1a24220075ea */ /* 0x0005e2000ba0030b */
[----:B------:R2:W-:Y:S03]  /*4820*/  UTCBAR.2CTA.MULTICAST [UR9], URZ, UR13 ;  /* 0x000000ff090073e9 */ /* 0x0005e6000820080d */
[----:B------:R-:W-:Y:S05]  /*4830*/  BRA.U UP0, `(.L_x_96) ;  /* 0xfffffffd00787547 */ /* 0x000fea000b83ffff */
.L_x_93:
[----:B------:R-:W-:Y:S01]  /*4840*/  UIADD3 UR10, UPT, UPT, UR10, 0x1f0, URZ ;  /* 0x000001f00a0a7890 */ /* 0x000fe2000fffe0ff */
[----:B------:R-:W-:-:S08]  /*4850*/  UMOV UR20, UR19 ;  /* 0x0000001300147c82 */ /* 0x000fd00008000000 */
[----:B------:R4:W-:Y:S01]  /*4860*/  UTCBAR.2CTA.MULTICAST [UR10], URZ, UR12 ;  /* 0x000000ff0a0073e9 */ /* 0x0009e2000820080c */
[----:B------:R-:W-:Y:S02]  /*4870*/  NOP ;  /* 0x0000000000007918 */ /* 0x000fe40000000000 */
.L_x_91:
[----:B------:R-:W-:Y:S01]  /*4880*/  UIADD3 UR22, UPT, UPT, UR22, 0x1, URZ ;  /* 0x0000000116167890 */ /* 0x000fe2000fffe0ff */
[----:B------:R-:W-:-:S03]  /*4890*/  ISETP.NE.AND P0, PT, R8, 0x2, PT ;  /* 0x000000020800780c */ /* 0x000fc60003f05270 */
[----:B------:R-:W-:Y:S01]  /*48a0*/  UISETP.NE.AND UP0, UPT, UR22, 0x4, UPT ;  /* 0x000000041600788c */ /* 0x000fe2000bf05270 */
[----:B-12---:R-:W-:Y:S02]  /*48b0*/  SEL R0, RZ, 0x1, P0 ;  /* 0x00000001ff007807 */ /* 0x006fe40000000000 */
[----:B------:R-:W-:Y:S01]  /*48c0*/  SEL R8, R8, RZ, P0 ;  /* 0x000000ff08087207 */ /* 0x000fe20000000000 */
[----:B------:R-:W-:Y:S01]  /*48d0*/  USEL UR6, URZ, 0x1, UP0 ;  /* 0x00000001ff067887 */ /* 0x000fe20008000000 */
[----:B------:R-:W-:Y:S01]  /*48e0*/  LOP3.LUT R3, R3, R0, RZ, 0x3c, !PT ;  /* 0x0000000003037212 */ /* 0x000fe200078e3cff */
[----:B------:R-:W-:-:S04]  /*48f0*/  USEL UR22, UR22, URZ, UP0 ;  /* 0x000000ff16167287 */ /* 0x000fc80008000000 */
[----:B------:R-:W-:Y:S01]  /*4900*/  LOP3.LUT R9, R9, UR6, RZ, 0x3c, !PT ;  /* 0x0000000609097c12 */ /* 0x000fe2000f8e3cff */
[----:B------:R-:W-:Y:S07]  /*4910*/  @P1 BRA `(.L_x_97) ;  /* 0xfffffff800b01947 */ /* 0x000fee000383ffff */
[----:B------:R-:W1:Y:S01]  /*4920*/  S2UR UR6, SR_CgaCtaId ;  /* 0x00000000000679c3 */ /* 0x000e620000008800 */
[----:B------:R-:W-:Y:S01]  /*4930*/  ELECT P0, URZ, PT ;  /* 0x0000000000ff782f */ /* 0x000fe20003800000 */
[----:B------:R-:W-:Y:S01]  /*4940*/  HFMA2 R0, -RZ, RZ, 0, 5.9604644775390625e-08 ;  /* 0x00000001ff007431 */ /* 0x000fe200000001ff */
[----:B------:R-:W-:-:S05]  /*4950*/  UMOV UR7, 0x40 ;  /* 0x0000004000077882 */ /* 0x000fca0000000000 */
[----:B------:R-:W-:Y:S01]  /*4960*/  UVIRTCOUNT.DEALLOC.SMPOOL 0x80 ;  /* 0x000000800000784c */ /* 0x000fe20000000000 */
[----:B------:R-:W-:Y:S02]  /*4970*/  UISETP.NE.AND UP0, UPT, UR5, URZ, UPT ;  /* 0x000000ff0500728c */ /* 0x000fe4000bf05270 */
[----:B-1----:R-:W-:-:S09]  /*4980*/  ULEA UR6, UR6, UR7, 0x18 ;  /* 0x0000000706067291 */ /* 0x002fd2000f8ec0ff */
[----:B------:R1:W-:Y:S01]  /*4990*/  @P0 STS.U8 [UR6+0x1c], R0 ;  /* 0x00001c00ff000988 */ /* 0x0003e20008000006 */
[----:B------:R-:W-:Y:S05]  /*49a0*/  BRA.U UP0, `(.L_x_98) ;  /* 0x0000000100a07547 */ /* 0x000fea000b800000 */
[----:B------:R-:W-:Y:S01]  /*49b0*/  UIADD3 UR5, UPT, UPT, UR8, 0x210, URZ ;  /* 0x0000021008057890 */ /* 0x000fe2000fffe0ff */
[----:B------:R-:W-:-:S03]  /*49c0*/  SHF.L.U32 R3, R9, 0x1f, RZ ;  /* 0x0000001f09037819 */ /* 0x000fc600000006ff */
[----:B------:R-:W-:-:S09]  /*49d0*/  ULEA UR7, UR22, UR5, 0x3 ;  /* 0x0000000516077291 */ /* 0x000fd2000f8e18ff */
[----:B------:R-:W2:Y:S02]  /*49e0*/  SYNCS.PHASECHK.TRANS64.TRYWAIT P0, [UR7], R3 ;  /* 0x00000003ff0075a7 */ /* 0x000ea40008001107 */
[----:B--2---:R-:W-:Y:S05]  /*49f0*/  @!P0 BRA `(.L_x_99) ;  /* 0x0000004c00308947 */ /* 0x004fea0003800000 */
.L_x_213:
[----:B------:R-:W-:-:S04]  /*4a00*/  UIADD3 UR9, UPT, UPT, UR22, 0x1, URZ ;  /* 0x0000000116097890 */ /* 0x000fc8000fffe0ff */
[----:B------:R-:W-:-:S04]  /*4a10*/  UISETP.NE.AND UP1, UPT, UR9, 0x4, UPT ;  /* 0x000000040900788c */ /* 0x000fc8000bf25270 */
[----:B----4-:R-:W-:Y:S02]  /*4a20*/  USEL UR10, URZ, 0x1, UP1 ;  /* 0x00000001ff0a7887 */ /* 0x010fe40008800000 */
[----:B------:R-:W-:-:S04]  /*4a30*/  USEL UR9, UR9, URZ, UP1 ;  /* 0x000000ff09097287 */ /* 0x000fc80008800000 */
[----:B------:R-:W-:Y:S01]  /*4a40*/  ULEA UR7, UR9, UR5, 0x3 ;  /* 0x0000000509077291 */ /* 0x000fe2000f8e18ff */
[----:B------:R-:W-:-:S04]  /*4a50*/  LOP3.LUT R2, R9, UR10, RZ, 0x3c, !PT ;  /* 0x0000000a09027c12 */ /* 0x000fc8000f8e3cff */
[----:B-1----:R-:W-:-:S04]  /*4a60*/  SHF.L.U32 R3, R2, 0x1f, RZ ;  /* 0x0000001f02037819 */ /* 0x002fc800000006ff */
[----:B------:R-:W1:Y:S02]  /*4a70*/  SYNCS.PHASECHK.TRANS64.TRYWAIT P0, [UR7], R3 ;  /* 0x00000003ff0075a7 */ /* 0x000e640008001107 */
[----:B-1----:R-:W-:Y:S05]  /*4a80*/  @!P0 BRA `(.L_x_100) ;  /* 0x0000004c00248947 */ /* 0x002fea0003800000 */
.L_x_215:
        /* <DEDUP_REMOVED lines=9> */
.L_x_217:
[----:B------:R-:W-:-:S04]  /*4b20*/  UIADD3 UR9, UPT, UPT, UR9, 0x1, URZ ;  /* 0x0000000109097890 */ /* 0x000fc8000fffe0ff */
[----:B------:R-:W-:-:S04]  /*4b30*/  UISETP.NE.AND UP1, UPT, UR9, 0x4, UPT ;  /* 0x000000040900788c */ /* 0x000fc8000bf25270 */
[----:B------:R-:W-:Y:S02]  /*4b40*/  USEL UR7, URZ, 0x1, UP1 ;  /* 0x00000001ff077887 */ /* 0x000fe40008800000 */
[----:B------:R-:W-:-:S04]  /*4b50*/  USEL UR9, UR9, URZ, UP1 ;  /* 0x000000ff09097287 */ /* 0x000fc80008800000 */
[----:B------:R-:W-:Y:S01]  /*4b60*/  ULEA UR9, UR9, UR5, 0x3 ;  /* 0x0000000509097291 */ /* 0x000fe2000f8e18ff */
[----:B-1----:R-:W-:-:S04]  /*4b70*/  LOP3.LUT R3, R2, UR7, RZ, 0x3c, !PT ;  /* 0x0000000702037c12 */ /* 0x002fc8000f8e3cff */
[----:B------:R-:W-:Y:S01]  /*4b80*/  SHF.L.U32 R3, R3, 0x1f, RZ ;  /* 0x0000001f03037819 */ /* 0x000fe200000006ff */
[----:B------:R-:W-:-:S04]  /*4b90*/  IMAD.U32 R0, RZ, RZ, UR9 ;  /* 0x00000009ff007e24 */ /* 0x000fc8000f8e00ff */
[----:B------:R1:W2:Y:S03]  /*4ba0*/  SYNCS.PHASECHK.TRANS64.TRYWAIT P0, [R0+URZ], R3 ;  /* 0x00000003000075a7 */ /* 0x0002a600080011ff */
[----:B--2---:R-:W-:Y:S05]  /*4bb0*/  @!P0 NANOSLEEP.SYNCS 0x989680 ;  /* 0x009896800000895d */ /* 0x004fea0003900000 */
[----:B------:R-:W2:Y:S02]  /*4bc0*/  @!P0 SYNCS.PHASECHK.TRANS64 P0, [R0+URZ], R3 ;  /* 0x00000003000085a7 */ /* 0x000ea400080010ff */
[----:B--2---:R-:W-:Y:S05]  /*4bd0*/  @P0 BRA `(.L_x_102) ;  /* 0x0000000000200947 */ /* 0x004fea0003800000 */
.L_x_103:
[----:B--2---:R2:W4:Y:S02]  /*4be0*/  SYNCS.PHASECHK.TRANS64.TRYWAIT P0, [R0+URZ], R3 ;  /* 0x00000003000075a7 */ /* 0x00452400080011ff */
[----:B----4-:R-:W-:Y:S05]  /*4bf0*/  @!P0 NANOSLEEP.SYNCS 0x989680 ;  /* 0x009896800000895d */ /* 0x010fea0003900000 */
[----:B------:R-:W4:Y:S02]  /*4c00*/  @!P0 SYNCS.PHASECHK.TRANS64 P0, [R0+URZ], R3 ;  /* 0x00000003000085a7 */ /* 0x000f2400080010ff */
[----:B----4-:R-:W-:Y:S05]  /*4c10*/  @!P0 BRA `(.L_x_103) ;  /* 0xfffffffc00f08947 */ /* 0x010fea000383ffff */
[----:B------:R-:W-:Y:S05]  /*4c20*/  BRA `(.L_x_102) ;  /* 0x00000000000c7947 */ /* 0x000fea0003800000 */
.L_x_98:
[----:B------:R-:W-:-:S04]  /*4c30*/  UIADD3 UR5, UPT, UPT, UR8, 0x250, URZ ;  /* 0x0000025008057890 */ /* 0x000fc8000fffe0ff */
[----:B------:R-:W-:-:S09]  /*4c40*/  UPRMT UR5, UR4, 0x654, UR5 ;  /* 0x0000065404057896 */ /* 0x000fd20008000005 */
[----:B------:R-:W-:Y:S03]  /*4c50*/  SYNCS.ARRIVE.TRANS64.RED.A1T0 RZ, [UR5], RZ ;  /* 0x000000ffffff79a7 */ /* 0x000fe60008100405 */
.L_x_102:
[----:B-12---:R-:W-:Y:S01]  /*4c60*/  SHF.L.U32 R3, RZ, 0x1f, RZ ;  /* 0x0000001fff037819 */ /* 0x006fe200000006ff */
[----:B------:R-:W-:Y:S01]  /*4c70*/  UIADD3 UR5, UPT, UPT, UR8, 0x250, URZ ;  /* 0x0000025008057890 */ /* 0x000fe2000fffe0ff */
[----:B------:R-:W-:Y:S02]  /*4c80*/  PLOP3.LUT P0, PT, PT, PT, UP0, 0x80, 0x8 ;  /* 0x000000000008781c */ /* 0x000fe40003f0f008 */
[----:B------:R-:W1:Y:S02]  /*4c90*/  SYNCS.PHASECHK.TRANS64.TRYWAIT P1, [UR8+0x250], R3 ;  /* 0x00025003ff0075a7 */ /* 0x000e640008021108 */
[----:B-1----:R-:W-:Y:S09]  /*4ca0*/  @!P1 BRA `(.L_x_104) ;  /* 0x0000004800cc9947 */ /* 0x002ff20003800000 */
.L_x_219:
[----:B------:R-:W-:Y:S01]  /*4cb0*/  @!UP0 UPRMT UR5, UR4, 0x654, UR5 ;  /* 0x0000065404058896 */ /* 0x000fe20008000005 */
[----:B------:R-:W-:Y:S02]  /*4cc0*/  UMOV UR8, 0xffff ;  /* 0x0000ffff00087882 */ /* 0x000fe40000000000 */
[----:B------:R-:W-:-:S06]  /*4cd0*/  UMOV UR4, 0x1 ;  /* 0x0000000100047882 */ /* 0x000fcc0000000000 */
[----:B------:R-:W-:Y:S01]  /*4ce0*/  @!P0 SYNCS.ARRIVE.TRANS64.RED.A1T0 RZ, [UR5], RZ ;  /* 0x000000ffffff89a7 */ /* 0x000fe20008100405 */
[----:B------:R-:W-:Y:S01]  /*4cf0*/  NOP ;  /* 0x0000000000007918 */ /* 0x000fe20000000000 */
[----:B-1----:R-:W1:Y:S01]  /*4d00*/  LDS R0, [UR6+0x14] ;  /* 0x00001406ff007984 */ /* 0x002e620008000800 */
[----:B------:R-:W-:-:S04]  /*4d10*/  ULOP3.LUT UR5, UR24, 0xffff, URZ, 0xc0, !UPT ;  /* 0x0000ffff18057892 */ /* 0x000fc8000f8ec0ff */
[----:B------:R-:W-:-:S04]  /*4d20*/  USHF.R.U32.HI UR5, URZ, 0x5, UR5 ;  /* 0x00000005ff057899 */ /* 0x000fc80008011605 */
[----:B------:R-:W-:Y:S02]  /*4d30*/  USHF.L.U32 UR8, UR8, UR5, URZ ;  /* 0x0000000508087299 */ /* 0x000fe400080006ff */
[----:B------:R-:W-:-:S04]  /*4d40*/  USHF.L.U32 UR4, UR4, UR5, URZ ;  /* 0x0000000504047299 */ /* 0x000fc800080006ff */
[----:B-1----:R-:W-:-:S04]  /*4d50*/  LOP3.LUT R0, R0, UR8, RZ, 0xc0, !PT ;  /* 0x0000000800007c12 */ /* 0x002fc8000f8ec0ff */
[----:B------:R-:W-:-:S13]  /*4d60*/  ISETP.NE.AND P0, PT, R0, UR8, PT ;  /* 0x0000000800007c0c */ /* 0x000fda000bf05270 */
[----:B------:R-:W-:Y:S05]  /*4d70*/  @P0 BRA `(.L_x_105) ;  /* 0x0000000000580947 */ /* 0x000fea0003800000 */
[----:B------:R-:W1:Y:S02]  /*4d80*/  LDS R0, [UR6+0x18] ;  /* 0x00001806ff007984 */ /* 0x000e640008000800 */
[----:B-1----:R-:W-:-:S04]  /*4d90*/  LOP3.LUT R0, R0, UR4, RZ, 0xc0, !PT ;  /* 0x0000000400007c12 */ /* 0x002fc8000f8ec0ff */
[----:B------:R-:W-:-:S13]  /*4da0*/  ISETP.NE.AND P0, PT, R0, UR4, PT ;  /* 0x0000000400007c0c */ /* 0x000fda000bf05270 */
[----:B------:R-:W-:Y:S05]  /*4db0*/  @P0 BRA `(.L_x_106) ;  /* 0x00000000003c0947 */ /* 0x000fea0003800000 */
[----:B------:R-:W1:Y:S01]  /*4dc0*/  S2R R2, SR_LANEID ;  /* 0x0000000000027919 */ /* 0x000e620000000000 */
[----:B------:R-:W-:Y:S01]  /*4dd0*/  ULOP3.LUT UR8, URZ, UR8, URZ, 0x33, !UPT ;  /* 0x00000008ff087292 */ /* 0x000fe2000f8e33ff */
[----:B------:R-:W-:Y:S01]  /*4de0*/  LOP3.LUT R4, RZ, UR4, RZ, 0x33, !PT ;  /* 0x00000004ff047c12 */ /* 0x000fe2000f8e33ff */
[----:B------:R-:W-:Y:S02]  /*4df0*/  VOTEU.ANY UR7, UPT, PT ;  /* 0x0000000000077886 */ /* 0x000fe400038e0100 */
[----:B------:R-:W-:Y:S01]  /*4e00*/  UFLO.U32 UR7, UR7 ;  /* 0x00000007000772bd */ /* 0x000fe200080e0000 */
[----:B------:R-:W2:Y:S01]  /*4e10*/  REDUX UR4, R4 ;  /* 0x00000000040473c4 */ /* 0x000ea20000000000 */
[----:B------:R-:W-:-:S06]  /*4e20*/  IMAD.U32 R0, RZ, RZ, UR8 ;  /* 0x00000008ff007e24 */ /* 0x000fcc000f8e00ff */
[----:B------:R1:W-:Y:S01]  /*4e30*/  UTCATOMSWS.AND URZ, UR8 ;  /* 0x0000000800ff79e3 */ /* 0x0003e20008000000 */
[----:B------:R-:W3:Y:S01]  /*4e40*/  REDUX UR5, R0 ;  /* 0x00000000000573c4 */ /* 0x000ee20000000000 */
[----:B-1----:R-:W-:Y:S01]  /*4e50*/  ISETP.EQ.U32.AND P0, PT, R2, UR7, PT ;  /* 0x0000000702007c0c */ /* 0x002fe2000bf02070 */
[----:B--2---:R-:W-:Y:S01]  /*4e60*/  IMAD.U32 R2, RZ, RZ, UR4 ;  /* 0x00000004ff027e24 */ /* 0x004fe2000f8e00ff */
[----:B---3--:R-:W-:-:S11]  /*4e70*/  MOV R3, UR5 ;  /* 0x0000000500037c02 */ /* 0x008fd60008000f00 */
[----:B------:R1:W-:Y:S04]  /*4e80*/  @P0 ATOMS.AND RZ, [UR6+0x14], R3 ;  /* 0x00001403ffff098c */ /* 0x0003e8000a800006 */
[----:B------:R1:W-:Y:S01]  /*4e90*/  @P0 ATOMS.AND RZ, [UR6+0x18], R2 ;  /* 0x00001802ffff098c */ /* 0x0003e2000a800006 */
[----:B------:R-:W-:Y:S05]  /*4ea0*/  BRA `(.L_x_107) ;  /* 0x0000000000147947 */ /* 0x000fea0003800000 */
.L_x_106:
[----:B------:R-:W-:Y:S02]  /*4eb0*/  MOV R2, 0x4ed0 ;  /* 0x00004ed000027802 */ /* 0x000fe40000000f00 */
[----:B---345:R-:W-:Y:S05]  /*4ec0*/  CALL.REL.NOINC `($__internal_0_$__cuda_sm10x_tcgen05_guardrail_trap_col_being_dealloced_not_returned_by_alloc) ;  /* 0x0000004c00207944 */ /* 0x038fea0003c00000 */
[----:B------:R-:W-:Y:S05]  /*4ed0*/  BRA `(.L_x_107) ;  /* 0x0000000000087947 */ /* 0x000fea0003800000 */
.L_x_105:
[----:B------:R-:W-:Y:S02]  /*4ee0*/  MOV R2, 0x4f00 ;  /* 0x00004f0000027802 */ /* 0x000fe40000000f00 */
[----:B---345:R-:W-:Y:S05]  /*4ef0*/  CALL.REL.NOINC `($__internal_2_$__cuda_sm10x_tcgen05_guardrail_trap_unallocated_columns_being_dealloced) ;  /* 0x0000004c002c7944 */ /* 0x038fea0003c00000 */
.L_x_107:
[----:B------:R-:W-:Y:S01]  /*4f00*/  NOP ;  /* 0x0000000000007918 */ /* 0x000fe20000000000 */
[----:B----4-:R-:W-:Y:S05]  /*4f10*/  EXIT ;  /* 0x000000000000794d */ /* 0x010fea0003800000 */
.L_x_78:
[----:B------:R-:W-:-:S09]  /*4f20*/  UISETP.NE.OR UP5, UPT, UR10, 0x3, !UP5 ;  /* 0x000000030a00788c */ /* 0x000fd2000efa5670 */
[----:B------:R-:W-:Y:S05]  /*4f30*/  BRA.U UP5, `(.L_x_108) ;  /* 0x0000000d05707547 */ /* 0x000fea000b800000 */
[----:B------:R-:W1:Y:S01]  /*4f40*/  LDC R0, c[0x0][0xb30] ;  /* 0x0002cc00ff007b82 */ /* 0x000e620000000800 */
[----:B------:R-:W2:Y:S01]  /*4f50*/  LDCU.64 UR8, c[0x0][0x888] ;  /* 0x00011100ff0877ac */ /* 0x000ea20008000a00 */
[----:B------:R-:W-:Y:S02]  /*4f60*/  HFMA2 R29, -RZ, RZ, 0, 0 ;  /* 0x00000000ff1d7431 */ /* 0x000fe400000001ff */
[----:B------:R-:W-:Y:S01]  /*4f70*/  IMAD.MOV.U32 R31, RZ, RZ, 0x1 ;  /* 0x00000001ff1f7424 */ /* 0x000fe200078e00ff */
[----:B------:R-:W-:Y:S01]  /*4f80*/  MOV R23, 0x1000 ;  /* 0x0000100000177802 */ /* 0x000fe20000000f00 */
[----:B------:R-:W3:Y:S01]  /*4f90*/  LDCU.64 UR4, c[0x0][0x890] ;  /* 0x00011200ff0477ac */ /* 0x000ee20008000a00 */
[----:B------:R-:W-:Y:S01]  /*4fa0*/  IMAD.MOV.U32 R30, RZ, RZ, RZ ;  /* 0x000000ffff1e7224 */ /* 0x000fe200078e00ff */
[----:B------:R-:W4:Y:S01]  /*4fb0*/  LDC R19, c[0x0][0x370] ;  /* 0x0000dc00ff137b82 */ /* 0x000f220000000800 */
[----:B------:R-:W-:Y:S01]  /*4fc0*/  UMOV UR7, 0x400 ;  /* 0x0000040000077882 */ /* 0x000fe20000000000 */
[----:B------:R-:W-:-:S02]  /*4fd0*/  UPLOP3.LUT UP1, UPT, UPT, UPT, UPT, 0x40, 0x4 ;  /* 0x000000000004789c */ /* 0x000fc40003f2e870 */
[----:B------:R-:W-:-:S04]  /*4fe0*/  ULEA UR7, UR37, UR7, 0x18 ;  /* 0x0000000725077291 */ /* 0x000fc8000f8ec0ff */
[----:B------:R-:W4:Y:S01]  /*4ff0*/  LDC R2, c[0x0][0xb0c] ;  /* 0x0002c300ff027b82 */ /* 0x000f220000000800 */
[----:B------:R-:W-:Y:S02]  /*5000*/  UIADD3 UR13, UPT, UPT, UR7, 0x1a8, URZ ;  /* 0x000001a8070d7890 */ /* 0x000fe4000fffe0ff */
[----:B--2---:R-:W-:Y:S02]  /*5010*/  UISETP.NE.U32.AND UP3, UPT, UR8, URZ, UPT ;  /* 0x000000ff0800728c */ /* 0x004fe4000bf65070 */
[----:B------:R-:W-:Y:S02]  /*5020*/  UIADD3 UR25, UPT, UPT, UR7, 0x1a0, URZ ;  /* 0x000001a007197890 */ /* 0x000fe4000fffe0ff */
[----:B---3--:R-:W-:Y:S01]  /*5030*/  UISETP.NE.U32.AND UP4, UPT, UR4, URZ, UPT ;  /* 0x000000ff0400728c */ /* 0x008fe2000bf85070 */
[----:B------:R-:W2:Y:S01]  /*5040*/  LDC R18, c[0x0][0xb20] ;  /* 0x0002c800ff127b82 */ /* 0x000ea20000000800 */
[----:B-1----:R-:W-:Y:S01]  /*5050*/  ISETP.NE.AND P1, PT, R0, 0x1, PT ;  /* 0x000000010000780c */ /* 0x002fe20003f25270 */
[----:B------:R-:W-:-:S02]  /*5060*/  UISETP.NE.AND.EX UP3, UPT, UR9, URZ, UPT, UP3 ;  /* 0x000000ff0900728c */ /* 0x000fc4000bf65330 */
[----:B------:R-:W-:Y:S02]  /*5070*/  UPRMT UR13, UR37, 0x654, UR13 ;  /* 0x00000654250d7896 */ /* 0x000fe4000800000d */
[----:B------:R-:W-:Y:S02]  /*5080*/  UISETP.NE.AND.EX UP4, UPT, UR5, URZ, UPT, UP4 ;  /* 0x000000ff0500728c */ /* 0x000fe4000bf85340 */
[----:B------:R-:W1:Y:S08]  /*5090*/  LDC.64 R32, c[0x0][0x348] ;  /* 0x0000d200ff207b82 */ /* 0x000e700000000a00 */
[----:B------:R-:W3:Y:S08]  /*50a0*/  LDC.64 R16, c[0x0][0xb10] ;  /* 0x0002c400ff107b82 */ /* 0x000ef00000000a00 */
[----:B------:R-:W1:Y:S08]  /*50b0*/  LDC.64 R6, c[0x0][0xb18] ;  /* 0x0002c600ff067b82 */ /* 0x000e700000000a00 */
[----:B------:R-:W1:Y:S08]  /*50c0*/  LDC.64 R4, c[0x0][0xb28] ;  /* 0x0002ca00ff047b82 */ /* 0x000e700000000a00 */
[----:B--2-4-:R-:W1:Y:S02]  /*50d0*/  LDC R22, c[0x0][0x374] ;  /* 0x0000dd00ff167b82 */ /* 0x014e640000000800 */
.L_x_117:
[C---:B------:R-:W-:Y:S02]  /*50e0*/  LEA R0, R30.reuse, UR7, 0x3 ;  /* 0x000000071e007c11 */ /* 0x040fe4000f8e18ff */
[----:B------:R-:W-:Y:S02]  /*50f0*/  SHF.L.U32 R3, R29, 0x1f, RZ ;  /* 0x0000001f1d037819 */ /* 0x000fe400000006ff */
[----:B------:R-:W-:Y:S02]  /*5100*/  LEA R24, R30, UR7, 0x4 ;  /* 0x000000071e187c11 */ /* 0x000fe4000f8e20ff */
[----:B--2---:R-:W2:Y:S02]  /*5110*/  SYNCS.PHASECHK.TRANS64.TRYWAIT P0, [R0+URZ+0x1d0], R3 ;  /* 0x0001d003000075a7 */ /* 0x004ea400080011ff */
[----:B--2---:R-:W-:Y:S05]  /*5120*/  @!P0 BRA `(.L_x_109) ;  /* 0x0000004400c48947 */ /* 0x004fea0003800000 */
.L_x_220:
[----:B------:R-:W-:Y:S01]  /*5130*/  ISETP.GE.AND P0, PT, R40, 0x1, PT ;  /* 0x000000012800780c */ /* 0x000fe20003f06270 */
[----:B------:R-:W4:Y:S01]  /*5140*/  LDS.128 R24, [R24+0x260] ;  /* 0x0002600018187984 */ /* 0x000f220000000c00 */
[----:B--2---:R-:W-:Y:S01]  /*5150*/  VIADD R0, R0, 0x1e0 ;  /* 0x000001e000007836 */ /* 0x004fe20000000000 */
[----:B------:R-:W-:Y:S01]  /*5160*/  @!PT LDS RZ, [RZ] ;  /* 0x00000000fffff984 */ /* 0x000fe20000000800 */
[----:B------:R-:W-:Y:S01]  /*5170*/  @!PT LDS RZ, [RZ] ;  /* 0x00000000fffff984 */ /* 0x000fe20000000800 */
[----:B------:R-:W-:Y:S01]  /*5180*/  @!PT LDS RZ, [RZ] ;  /* 0x00000000fffff984 */ /* 0x000fe20000000800 */
[----:B------:R-:W-:Y:S01]  /*5190*/  @!PT LDS RZ, [RZ] ;  /* 0x00000000fffff984 */ /* 0x000fe20000000800 */
[----:B------:R2:W-:Y:S06]  /*51a0*/  MEMBAR.ALL.CTA ;  /* 0x0000000000007992 */ /* 0x0005ec0000008000 */
[----:B--2---:R-:W2:Y:S01]  /*51b0*/  FENCE.VIEW.ASYNC.S ;  /* 0x00000000000073c6 */ /* 0x004ea20000000000 */
[----:B------:R-:W-:Y:S04]  /*51c0*/  PRMT R0, RZ, 0x654, R0 ;  /* 0x00000654ff007816 */ /* 0x000fe80000000000 */
[----:B--2---:R2:W-:Y:S01]  /*51d0*/  SYNCS.ARRIVE.TRANS64.RED.A1T0 RZ, [R0+URZ], RZ ;  /* 0x000000ff00ff79a7 */ /* 0x0045e200081004ff */
[----:B----4-:R-:W-:Y:S11]  /*51e0*/  LOP3.LUT P3, RZ, R26, 0x1, RZ, 0xc0, !PT ;  /* 0x000000011aff7812 */ /* 0x010ff6000786c0ff */
[----:B------:R-:W-:Y:S02]  /*51f0*/  @!UPT UIADD3 URZ, UPT, UPT, URZ, URZ, URZ ;  /* 0x000000fffffff290 */ /* 0x000fe4000fffe0ff */
[----:B------:R-:W-:Y:S02]  /*5200*/  @P3 MOV R13, R24 ;  /* 0x00000018000d3202 */ /* 0x000fe40000000f00 */
[----:B------:R-:W-:Y:S01]  /*5210*/  @P3 LOP3.LUT R8, R25, 0xffff, RZ, 0xc0, !PT ;  /* 0x0000ffff19083812 */ /* 0x000fe200078ec0ff */
[----:B--2---:R-:W-:Y:S06]  /*5220*/  @!P0 BRA `(.L_x_110) ;  /* 0x0000000000a48947 */ /* 0x004fec0003800000 */
[----:B-1----:R-:W-:Y:S01]  /*5230*/  IMAD.HI.U32 R35, R22, R7, RZ ;  /* 0x0000000716237227 */ /* 0x002fe200078e00ff */
[----:B------:R-:W-:Y:S02]  /*5240*/  ISETP.NE.AND P0, PT, R6, 0x1, PT ;  /* 0x000000010600780c */ /* 0x000fe40003f05270 */
[----:B------:R-:W-:Y:S01]  /*5250*/  ISETP.NE.AND P2, PT, R40, 0x1, PT ;  /* 0x000000012800780c */ /* 0x000fe20003f45270 */
[----:B---3--:R-:W-:Y:S01]  /*5260*/  IMAD.HI.U32 R34, R19, R16, RZ ;  /* 0x0000001013227227 */ /* 0x008fe200078e00ff */
[----:B------:R-:W-:Y:S02]  /*5270*/  SHF.R.U32.HI R35, RZ, R18, R35 ;  /* 0x00000012ff237219 */ /* 0x000fe40000011623 */
[----:B------:R-:W-:Y:S01]  /*5280*/  ISETP.NE.AND P4, PT, R2, 0x1, PT ;  /* 0x000000010200780c */ /* 0x000fe20003f85270 */
[----:B------:R-:W-:Y:S01]  /*5290*/  IMAD.HI.U32 R36, R13, R16, RZ ;  /* 0x000000100d247227 */ /* 0x000fe200078e00ff */
[----:B------:R-:W-:Y:S02]  /*52a0*/  SHF.R.U32.HI R34, RZ, R17, R34 ;  /* 0x00000011ff227219 */ /* 0x000fe40000011622 */
[----:B------:R-:W-:Y:S01]  /*52b0*/  SEL R3, R22, R35, !P0 ;  /* 0x0000002316037207 */ /* 0x000fe20004000000 */
[C---:B------:R-:W-:Y:S01]  /*52c0*/  IMAD.HI.U32 R35, R8.reuse, R7, RZ ;  /* 0x0000000708237227 */ /* 0x040fe200078e00ff */
[----:B------:R-:W-:Y:S02]  /*52d0*/  SEL R11, R19, R34, !P4 ;  /* 0x00000022130b7207 */ /* 0x000fe40006000000 */
[----:B------:R-:W-:Y:S01]  /*52e0*/  SHF.R.U32.HI R36, RZ, R17, R36 ;  /* 0x00000011ff247219 */ /* 0x000fe20000011624 */
[----:B------:R-:W-:Y:S01]  /*52f0*/  IMAD.HI.U32 R38, R3, R4, RZ ;  /* 0x0000000403267227 */ /* 0x000fe200078e00ff */
[----:B------:R-:W-:Y:S03]  /*5300*/  SHF.R.U32.HI R35, RZ, R18, R35 ;  /* 0x00000012ff237219 */ /* 0x000fe60000011623 */
[----:B------:R-:W-:Y:S01]  /*5310*/  IMAD.HI.U32 R34, R11, R4, RZ ;  /* 0x000000040b227227 */ /* 0x000fe200078e00ff */
[----:B------:R-:W-:Y:S02]  /*5320*/  @P2 SHF.R.U32.HI R3, RZ, R5, R38 ;  /* 0x00000005ff032219 */ /* 0x000fe40000011626 */
[----:B------:R-:W-:Y:S02]  /*5330*/  SEL R9, R8, R35, !P0 ;  /* 0x0000002308097207 */ /* 0x000fe40004000000 */
[----:B------:R-:W-:Y:S01]  /*5340*/  @P2 SHF.R.U32.HI R11, RZ, R5, R34 ;  /* 0x00000005ff0b2219 */ /* 0x000fe20000011622 */
[C---:B------:R-:W-:Y:S01]  /*5350*/  IMAD R10, R40.reuse, R3, RZ ;  /* 0x00000003280a7224 */ /* 0x040fe200078e02ff */
[----:B------:R-:W-:Y:S01]  /*5360*/  SEL R3, R13, R36, !P4 ;  /* 0x000000240d037207 */ /* 0x000fe20006000000 */
[C---:B------:R-:W-:Y:S03]  /*5370*/  IMAD.HI.U32 R14, R9.reuse, R4, RZ ;  /* 0x00000004090e7227 */ /* 0x040fe600078e00ff */
[----:B------:R-:W-:Y:S01]  /*5380*/  ISETP.GE.AND P0, PT, R9, R10, PT ;  /* 0x0000000a0900720c */ /* 0x000fe20003f06270 */
[C---:B------:R-:W-:Y:S01]  /*5390*/  IMAD R12, R40.reuse, R11, RZ ;  /* 0x0000000b280c7224 */ /* 0x040fe200078e02ff */
[-C--:B------:R-:W-:Y:S04]  /*53a0*/  SHF.R.U32.HI R14, RZ, R5.reuse, R14 ;  /* 0x00000005ff0e7219 */ /* 0x080fe8000001160e */
[----:B------:R-:W-:Y:S02]  /*53b0*/  ISETP.GE.OR P0, PT, R3, R12, P0 ;  /* 0x0000000c0300720c */ /* 0x000fe40000706670 */
[----:B------:R-:W-:Y:S05]  /*53c0*/  SEL R15, R9, R14, !P2 ;  /* 0x0000000e090f7207 */ /* 0x000fea0005000000 */
[----:B------:R-:W-:Y:S04]  /*53d0*/  IMAD.MOV R14, RZ, RZ, -R15 ;  /* 0x000000ffff0e7224 */ /* 0x000fe800078e0a0f */
[----:B------:R-:W-:Y:S02]  /*53e0*/  IMAD R14, R40, R14, R9 ;  /* 0x0000000e280e7224 */ /* 0x000fe400078e0209 */
[C---:B------:R-:W-:Y:S05]  /*53f0*/  @!P0 IMAD.HI.U32 R10, R3.reuse, R4, RZ ;  /* 0x00000004030a8227 */ /* 0x040fea00078e00ff */
[----:B------:R-:W-:Y:S04]  /*5400*/  @!P0 SHF.R.U32.HI R10, RZ, R5, R10 ;  /* 0x00000005ff0a8219 */ /* 0x000fe8000001160a */
[----:B------:R-:W-:Y:S01]  /*5410*/  @!P0 SEL R0, R3, R10, !P2 ;  /* 0x0000000a03008207 */ /* 0x000fe20005000000 */
[----:B------:R-:W-:Y:S03]  /*5420*/  IMAD.MOV R10, RZ, RZ, -R3 ;  /* 0x000000ffff0a7224 */ /* 0x000fe600078e0a03 */
[----:B------:R-:W-:Y:S01]  /*5430*/  @!P0 IADD3 R15, PT, PT, R15, -R0, RZ ;  /* 0x800000000f0f8210 */ /* 0x000fe20007ffe0ff */
[----:B------:R-:W-:Y:S01]  /*5440*/  @!P0 IMAD R0, R11, R14, R0 ;  /* 0x0000000e0b008224 */ /* 0x000fe200078e0200 */
[----:B------:R-:W-:Y:S01]  /*5450*/  IADD3 R11, PT, PT, -R9, RZ, RZ ;  /* 0x000000ff090b7210 */ /* 0x000fe20007ffe1ff */
[----:B------:R-:W-:Y:S02]  /*5460*/  IMAD R13, R2, R10, R13 ;  /* 0x0000000a020d7224 */ /* 0x000fe400078e020d */
[----:B------:R-:W-:Y:S02]  /*5470*/  @!P0 IMAD R9, R15, R40, R3 ;  /* 0x000000280f098224 */ /* 0x000fe400078e0203 */
[----:B------:R-:W-:Y:S02]  /*5480*/  @!P0 IMAD.MOV.U32 R3, RZ, RZ, R0 ;  /* 0x000000ffff038224 */ /* 0x000fe400078e0000 */
[----:B------:R-:W-:Y:S02]  /*5490*/  IMAD R8, R6, R11, R8 ;  /* 0x0000000b06087224 */ /* 0x000fe400078e0208 */
[----:B------:R-:W-:Y:S02]  /*54a0*/  IMAD R13, R3, R2, R13 ;  /* 0x00000002030d7224 */ /* 0x000fe400078e020d */
[----:B------:R-:W-:Y:S02]  /*54b0*/  IMAD R8, R9, R6, R8 ;  /* 0x0000000609087224 */ /* 0x000fe400078e0208 */
.L_x_110:
[----:B------:R-:W-:Y:S05]  /*54c0*/  BRA.U UP1, `(.L_x_111) ;  /* 0x0000000101107547 */ /* 0x000fea000b800000 */
[----:B------:R-:W-:Y:S04]  /*54d0*/  MOV R0, UR6 ;  /* 0x0000000600007c02 */ /* 0x000fe80008000f00 */
[----:B------:R-:W-:Y:S04]  /*54e0*/  SHF.L.U32 R3, R0, 0x1f, RZ ;  /* 0x0000001f00037819 */ /* 0x000fe800000006ff */
[----:B------:R-:W2:Y:S02]  /*54f0*/  SYNCS.PHASECHK.TRANS64.TRYWAIT P0, [UR7+0x1c8], R3 ;  /* 0x0001c803ff0075a7 */ /* 0x000ea40008001107 */
[----:B--2---:R-:W-:Y:S05]  /*5500*/  @!P0 BRA `(.L_x_112) ;  /* 0x0000004000e08947 */ /* 0x004fea0003800000 */
.L_x_111:
[----:B------:R-:W-:Y:S02]  /*5510*/  R2UR UR26, R20 ;  /* 0x00000000141a72ca */ /* 0x000fe400000e0000 */
[----:B------:R-:W-:Y:S02]  /*5520*/  R2UR UR27, R21 ;  /* 0x00000000151b72ca */ /* 0x000fe400000e0000 */
[----:B------:R-:W-:Y:S02]  /*5530*/  ISETP.NE.U32.AND P2, PT, RZ, UR4, PT ;  /* 0x00000004ff007c0c */ /* 0x000fe4000bf45070 */
[----:B------:R-:W-:Y:S02]  /*5540*/  SHF.L.U32 R12, R31, 0x1f, RZ ;  /* 0x0000001f1f0c7819 */ /* 0x000fe400000006ff */
[----:B------:R-:W-:Y:S05]  /*5550*/  ISETP.NE.AND.EX P2, PT, RZ, UR5, PT, P2 ;  /* 0x00000005ff007c0c */ /* 0x000fea000bf45320 */
[----:B------:R-:W-:Y:S02]  /*5560*/  USHF.L.U32 UR26, UR26, 0x7, URZ ;  /* 0x000000071a1a7899 */ /* 0x000fe400080006ff */
[----:B------:R-:W-:Y:S01]  /*5570*/  USHF.L.U32 UR27, UR27, 0x6, URZ ;  /* 0x000000061b1b7899 */ /* 0x000fe200080006ff */
[----:B------:R-:W-:Y:S11]  /*5580*/  BRA.U !UP4, `(.L_x_113) ;  /* 0x000000010c347547 */ /* 0x000ff6000b800000 */
[----:B------:R-:W-:Y:S01]  /*5590*/  UPLOP3.LUT UP0, UPT, UPT, UPT, UP3, 0x80, 0x8 ;  /* 0x000000000008789c */ /* 0x000fe20003f0f030 */
[----:B--2---:R-:W-:Y:S02]  /*55a0*/  HFMA2 R0, -RZ, RZ, 0, 5.9604644775390625e-08 ;  /* 0x00000001ff007431 */ /* 0x004fe400000001ff */
[----:B------:R-:W-:Y:S03]  /*55b0*/  IMAD.MOV.U32 R95, RZ, RZ, 0x1 ;  /* 0x00000001ff5f7424 */ /* 0x000fe600078e00ff */
[----:B------:R-:W-:Y:S05]  /*55c0*/  PLOP3.LUT P0, PT, PT, PT, UP0, 0x80, 0x8 ;  /* 0x000000000008781c */ /* 0x000fea0003f0f008 */
[----:B------:R-:W2:Y:S01]  /*55d0*/  @UP0 LDCU.64 UR10, c[0x0][0x888] ;  /* 0x00011100ff0a07ac */ /* 0x000ea20008000a00 */
[----:B------:R-:W-:Y:S07]  /*55e0*/  @UP0 UIMAD UR8, UR36, UR4, URZ ;  /* 0x00000004240802a4 */ /* 0x000fee000f8e02ff */
[----:B------:R-:W-:Y:S01]  /*55f0*/  @!P0 PRMT R95, R0, 0x7610, R95 ;  /* 0x00007610005f8816 */ /* 0x000fe2000000005f */
[----:B--2---:R-:W-:Y:S03]  /*5600*/  @UP0 UIMAD.WIDE UR10, UR8, 0x4, UR10 ;  /* 0x00000004080a08a5 */ /* 0x004fe6000f8e020a */
[----:B------:R-:W2:Y:S03]  /*5610*/  @!UP0 LDCU UR8, c[0x0][0x880] ;  /* 0x00011000ff0887ac */ /* 0x000ea60008000800 */
[----:B------:R-:W-:Y:S01]  /*5620*/  IMAD.U32 R10, RZ, RZ, UR10 ;  /* 0x0000000aff0a7e24 */ /* 0x000fe2000f8e00ff */
[----:B------:R-:W-:Y:S05]  /*5630*/  MOV R11, UR11 ;  /* 0x0000000b000b7c02 */ /* 0x000fea0008000f00 */
[----:B-----5:R4:W5:Y:S02]  /*5640*/  @P0 LDG.E R49, desc[UR46][R10.64] ;  /* 0x0000002e0a310981 */ /* 0x020964000c1e1900 */
[----:B--2-4-:R-:W-:Y:S07]  /*5650*/  @!P0 IMAD.U32 R49, RZ, RZ, UR8 ;  /* 0x00000008ff318e24 */ /* 0x014fee000f8e00ff */
.L_x_113:
[----:B-----5:R-:W-:Y:S01]  /*5660*/  @!P2 FSETP.EQ.AND P0, PT, R49, RZ, PT ;  /* 0x000000ff3100a20b */ /* 0x020fe20003f02000 */
[----:B------:R-:W-:Y:S01]  /*5670*/  @!UPT UIADD3 URZ, UPT, UPT, URZ, URZ, URZ ;  /* 0x000000fffffff290 */ /* 0x000fe2000fffe0ff */
[----:B------:R-:W-:Y:S11]  /*5680*/  @!P2 BRA `(.L_x_114) ;  /* 0x000000000014a947 */ /* 0x000ff60003800000 */
[----:B------:R-:W-:Y:S02]  /*5690*/  LOP3.LUT P2, RZ, R95, 0xff, RZ, 0xc0, !PT ;  /* 0x000000ff5fff7812 */ /* 0x000fe4000784c0ff */
[----:B------:R-:W-:Y:S04]  /*56a0*/  PLOP3.LUT P0, PT, PT, PT, UP0, 0x80, 0x8 ;  /* 0x000000000008781c */ /* 0x000fe80003f0f008 */
[----:B------:R-:W-:Y:S07]  /*56b0*/  PLOP3.LUT P0, PT, P0, PT, PT, 0x8, 0x80 ;  /* 0x000000000080781c */ /* 0x000fee000070e170 */
[----:B------:R-:W-:Y:S11]  /*56c0*/  @P2 FSETP.EQ.AND P0, PT, R49, RZ, PT ;  /* 0x000000ff3100220b */ /* 0x000ff60003f02000 */
[----:B------:R-:W-:Y:S02]  /*56d0*/  @!UPT UIADD3 URZ, UPT, UPT, URZ, URZ, URZ ;  /* 0x000000fffffff290 */ /* 0x000fe4000fffe0ff */
.L_x_114:
[----:B------:R-:W4:Y:S01]  /*56e0*/  SYNCS.PHASECHK.TRANS64.TRYWAIT P2, [UR7+0x1b0], R12 ;  /* 0x0001b00cff0075a7 */ /* 0x000f220008041107 */
[----:B------:R-:W-:Y:S04]  /*56f0*/  ELECT P4, URZ, PT ;  /* 0x0000000000ff782f */ /* 0x000fe80003880000 */
[----:B------:R-:W-:Y:S11]  /*5700*/  PLOP3.LUT P4, PT, P0, P4, PT, 0xf2, 0x2f ;  /* 0x00000000002f781c */ /* 0x000ff60000789e72 */
[----:B------:R-:W-:Y:S02]  /*5710*/  @!UPT UIADD3 URZ, UPT, UPT, URZ, URZ, URZ ;  /* 0x000000fffffff290 */ /* 0x000fe4000fffe0ff */
[----:B-1----:R-:W-:Y:S05]  /*5720*/  @!P4 IADD3 R21, P0, PT, R32, 0x580, RZ ;  /* 0x000005802015c810 */ /* 0x002fea0007f1e0ff */
[----:B------:R-:W-:Y:S01]  /*5730*/  @!P4 IMAD.X R20, RZ, RZ, R33, P0 ;  /* 0x000000ffff14c224 */ /* 0x000fe200000e0621 */
[----:B----4-:R-:W-:Y:S07]  /*5740*/  @!P2 BRA `(.L_x_115) ;  /* 0x000000400068a947 */ /* 0x010fee0003800000 */
.L_x_223:
[----:B------:R-:W4:Y:S01]  /*5750*/  LDC.64 R14, c[0x0][0xb10] ;  /* 0x0002c400ff0e7b82 */ /* 0x000f220000000a00 */
[----:B------:R-:W-:Y:S01]  /*5760*/  @!P4 R2UR UR9, R21 ;  /* 0x000000001509c2ca */ /* 0x000fe200000e0000 */
[----:B------:R-:W-:Y:S01]  /*5770*/  VOTEU.ALL UP1, P4 ;  /* 0x0000000000ff7886 */ /* 0x000fe20002020000 */
[----:B------:R-:W-:Y:S01]  /*5780*/  @!P4 R2UR UR8, R20 ;  /* 0x000000001408c2ca */ /* 0x000fe200000e0000 */
[----:B------:R-:W-:Y:S01]  /*5790*/  VOTEU.ALL UP2, P4 ;  /* 0x0000000000ff7886 */ /* 0x000fe20002040000 */
[----:B------:R-:W-:Y:S03]  /*57a0*/  UMOV UR16, 0x0 ;  /* 0x0000000000107882 */ /* 0x000fe60000000000 */
[----:B------:R-:W5:Y:S01]  /*57b0*/  LDC.64 R10, c[0x0][0xb18] ;  /* 0x0002c600ff0a7b82 */ /* 0x000f620000000a00 */
[----:B------:R-:W-:Y:S01]  /*57c0*/  @!UP1 UIADD3 UR24, UPT, UPT, UR7, 0x300, URZ ;  /* 0x0000030007189890 */ /* 0x000fe2000fffe0ff */
[----:B------:R-:W-:Y:S01]  /*57d0*/  @P3 SHF.R.U32.HI R28, RZ, 0x10, R25 ;  /* 0x00000010ff1c3819 */ /* 0x000fe20000011619 */
[----:B------:R-:W-:Y:S01]  /*57e0*/  UMOV UR17, 0x10000000 ;  /* 0x1000000000117882 */ /* 0x000fe20000000000 */
[----:B------:R-:W-:Y:S01]  /*57f0*/  UMOV UR28, UR36 ;  /* 0x00000024001c7c82 */ /* 0x000fe20008000000 */
[----:B------:R-:W-:Y:S03]  /*5800*/  @!UP1 UIADD3 UR10, UPT, UPT, UR26, 0x40, URZ ;  /* 0x000000401a0a9890 */ /* 0x000fe6000fffe0ff */
[----:B--2---:R-:W2:Y:S01]  /*5810*/  @!P1 LDC R0, c[0x0][0xb20] ;  /* 0x0002c800ff009b82 */ /* 0x004ea20000000800 */
[----:B------:R-:W-:Y:S01]  /*5820*/  UMOV UR11, UR27 ;  /* 0x0000001b000b7c82 */ /* 0x000fe20008000000 */
[----:B------:R-:W-:Y:S01]  /*5830*/  IMAD.U32 R20, RZ, RZ, UR9 ;  /* 0x00000009ff147e24 */ /* 0x000fe2000f8e00ff */
[----:B------:R-:W-:Y:S05]  /*5840*/  UMOV UR9, UR25 ;  /* 0x0000001900097c82 */ /* 0x000fea0008000000 */
[----:B-1----:R-:W1:Y:S01]  /*5850*/  @!P1 LDC R3, c[0x0][0xb0c] ;  /* 0x0002c300ff039b82 */ /* 0x002e620000000800 */
[----:B------:R-:W-:Y:S01]  /*5860*/  IMAD.U32 R21, RZ, RZ, UR8 ;  /* 0x00000008ff157e24 */ /* 0x000fe2000f8e00ff */
[----:B------:R-:W-:Y:S01]  /*5870*/  @!UP1 UIADD3 UR8, UPT, UPT, UR7, 0xb00, URZ ;  /* 0x00000b0007089890 */ /* 0x000fe2000fffe0ff */
[----:B------:R-:W-:Y:S01]  /*5880*/  @!P4 R2UR UR18, R20 ;  /* 0x000000001412c2ca */ /* 0x000fe200000e0000 */
[----:B------:R-:W-:Y:S01]  /*5890*/  VOTEU.ALL UP1, P4 ;  /* 0x0000000000ff7886 */ /* 0x000fe20002020000 */
[----:B------:R-:W-:Y:S01]  /*58a0*/  @!P4 IMAD.MOV.U32 R20, RZ, RZ, 0x1000 ;  /* 0x00001000ff14c424 */ /* 0x000fe200078e00ff */
[----:B------:R-:W-:Y:S01]  /*58b0*/  @!P4 R2UR UR19, R21 ;  /* 0x000000001513c2ca */ /* 0x000fe200000e0000 */
[----:B------:R-:W-:Y:S01]  /*58c0*/  UMOV UR12, UR36 ;  /* 0x00000024000c7c82 */ /* 0x000fe20008000000 */
[----:B------:R-:W-:Y:S01]  /*58d0*/  UPRMT UR14, UR37, 0x654, UR25 ;  /* 0x00000654250e7896 */ /* 0x000fe20008000019 */
[----:B------:R-:W-:Y:S10]  /*58e0*/  VIADD R30, R30, 0x1 ;  /* 0x000000011e1e7836 */ /* 0x000ff40000000000 */
[----:B------:R1:W-:Y:S02]  /*58f0*/  @!UP2 UTMALDG.3D [UR24], [UR18], desc[UR16] ;  /* 0x000010181200a5b4 */ /* 0x0003e40008011000 */
[----:B-1----:R-:W-:Y:S01]  /*5900*/  @!P1 ISETP.NE.AND P2, PT, R3, 0x1, PT ;  /* 0x000000010300980c */ /* 0x002fe20003f45270 */
[C---:B----4-:R-:W-:Y:S01]  /*5910*/  @!P1 IMAD.HI.U32 R14, R13.reuse, R14, RZ ;  /* 0x0000000e0d0e9227 */ /* 0x050fe200078e00ff */
[----:B-----5:R-:W-:Y:S01]  /*5920*/  @!P1 ISETP.NE.AND P0, PT, R10, 0x1, PT ;  /* 0x000000010a00980c */ /* 0x020fe20003f05270 */
[----:B------:R1:W-:Y:S01]  /*5930*/  @!UP1 UTMALDG.3D [UR8], [UR18], desc[UR16] ;  /* 0x00001008120095b4 */ /* 0x0003e20008011000 */
[----:B------:R1:W-:Y:S01]  /*5940*/  @!P4 SYNCS.ARRIVE.TRANS64.RED.A0TR RZ, [UR7+0x1a0], R20 ;  /* 0x0001a014ffffc9a7 */ /* 0x0003e20008300407 */
[C---:B------:R-:W-:Y:S01]  /*5950*/  @!P1 IMAD.HI.U32 R11, R8.reuse, R11, RZ ;  /* 0x0000000b080b9227 */ /* 0x040fe200078e00ff */
[----:B------:R-:W-:Y:S04]  /*5960*/  @!P1 SHF.R.U32.HI R14, RZ, R15, R14 ;  /* 0x0000000fff0e9219 */ /* 0x000fe8000001160e */
[----:B--2---:R-:W-:Y:S02]  /*5970*/  @!P1 SHF.R.U32.HI R9, RZ, R0, R11 ;  /* 0x00000000ff099219 */ /* 0x004fe4000001160b */
[----:B------:R-:W-:Y:S02]  /*5980*/  @!P1 SEL R14, R13, R14, !P2 ;  /* 0x0000000e0d0e9207 */ /* 0x000fe40005000000 */
[----:B------:R-:W-:Y:S05]  /*5990*/  @!P1 SEL R9, R8, R9, !P0 ;  /* 0x0000000908099207 */ /* 0x000fea0004000000 */
[----:B------:R-:W-:Y:S01]  /*59a0*/  @!P1 IMAD.IADD R0, R9, 0x1, -R14 ;  /* 0x0000000109009824 */ /* 0x000fe200078e0a0e */
[----:B------:R-:W-:Y:S01]  /*59b0*/  SYNCS.ARRIVE.TRANS64.RED.A1T0 RZ, [UR14], RZ ;  /* 0x000000ffffff79a7 */ /* 0x000fe2000810040e */
[----:B------:R-:W-:Y:S02]  /*59c0*/  @!P1 IMAD.IADD R9, R14, 0x1, -R9 ;  /* 0x000000010e099824 */ /* 0x000fe400078e0a09 */
[----:B------:R-:W-:Y:S02]  /*59d0*/  @!P1 IMAD R13, R0, R3, R13 ;  /* 0x00000003000d9224 */ /* 0x000fe400078e020d */
[----:B------:R-:W-:Y:S01]  /*59e0*/  @!P1 IMAD R8, R9, R10, R8 ;  /* 0x0000000a09089224 */ /* 0x000fe200078e0208 */
[----:B------:R-:W2:Y:S02]  /*59f0*/  SYNCS.PHASECHK.TRANS64.TRYWAIT P5, [UR7+0x1b8], R12 ;  /* 0x0001b80cff0075a7 */ /* 0x000ea400080a1107 */
[----:B-12---:R-:W-:Y:S05]  /*5a00*/  @!P5 BRA `(.L_x_116) ;  /* 0x0000003c00d0d947 */ /* 0x006fea0003800000 */
.L_x_225:
[----:B-1----:R-:W-:Y:S01]  /*5a10*/  @!P4 IADD3 R3, P0, PT, R32, 0x580, RZ ;  /* 0x000005802003c810 */ /* 0x002fe20007f1e0ff */
[----:B------:R-:W-:Y:S01]  /*5a20*/  VOTEU.ALL UP1, P4 ;  /* 0x0000000000ff7886 */ /* 0x000fe20002020000 */
[----:B------:R-:W-:Y:S01]  /*5a30*/  VOTEU.ALL UP2, P4 ;  /* 0x0000000000ff7886 */ /* 0x000fe20002040000 */
[----:B------:R-:W-:Y:S01]  /*5a40*/  UMOV UR14, 0x0 ;  /* 0x00000000000e7882 */ /* 0x000fe20000000000 */
[----:B------:R-:W-:Y:S01]  /*5a50*/  @!P4 R2UR UR9, R3 ;  /* 0x000000000309c2ca */ /* 0x000fe200000e0000 */
[----:B------:R-:W-:Y:S01]  /*5a60*/  @!P4 IMAD.X R0, RZ, RZ, R33, P0 ;  /* 0x000000ffff00c224 */ /* 0x000fe200000e0621 */
[----:B------:R-:W-:Y:S01]  /*5a70*/  @!UP1 UIADD3 UR17, UPT, UPT, UR7, 0x1a8, URZ ;  /* 0x000001a807119890 */ /* 0x000fe2000fffe0ff */
[----:B------:R-:W-:Y:S01]  /*5a80*/  ISETP.NE.AND P0, PT, R30, 0x2, PT ;  /* 0x000000021e00780c */ /* 0x000fe20003f05270 */
[----:B------:R-:W-:Y:S01]  /*5a90*/  @!UP1 UIADD3 UR18, UPT, UPT, UR26, 0x20, URZ ;  /* 0x000000201a129890 */ /* 0x000fe2000fffe0ff */
[----:B------:R-:W-:Y:S01]  /*5aa0*/  LOP3.LUT R31, R31, 0x1, RZ, 0x3c, !PT ;  /* 0x000000011f1f7812 */ /* 0x000fe200078e3cff */
[----:B------:R-:W-:Y:S01]  /*5ab0*/  @!UP1 UIADD3 UR16, UPT, UPT, UR7, 0x1300, URZ ;  /* 0x0000130007109890 */ /* 0x000fe2000fffe0ff */
[----:B------:R-:W-:Y:S01]  /*5ac0*/  @!P4 R2UR UR8, R0 ;  /* 0x000000000008c2ca */ /* 0x000fe200000e0000 */
[----:B------:R-:W-:Y:S01]  /*5ad0*/  UMOV UR15, 0x10000000 ;  /* 0x10000000000f7882 */ /* 0x000fe20000000000 */
[----:B------:R-:W-:Y:S01]  /*5ae0*/  UMOV UR19, UR27 ;  /* 0x0000001b00137c82 */ /* 0x000fe20008000000 */
[----:B------:R-:W-:Y:S01]  /*5af0*/  UMOV UR20, UR36 ;  /* 0x0000002400147c82 */ /* 0x000fe20008000000 */
[----:B------:R-:W-:Y:S01]  /*5b00*/  @!UP1 UIADD3 UR10, UPT, UPT, UR26, 0x60, URZ ;  /* 0x000000601a0a9890 */ /* 0x000fe2000fffe0ff */
[----:B------:R-:W-:Y:S01]  /*5b10*/  SEL R0, RZ, 0x1, P0 ;  /* 0x00000001ff007807 */ /* 0x000fe20000000000 */
[----:B------:R-:W-:Y:S01]  /*5b20*/  IMAD.U32 R10, RZ, RZ, UR9 ;  /* 0x00000009ff0a7e24 */ /* 0x000fe2000f8e00ff */
[----:B------:R-:W-:Y:S01]  /*5b30*/  UMOV UR11, UR27 ;  /* 0x0000001b000b7c82 */ /* 0x000fe20008000000 */
[----:B------:R-:W-:Y:S01]  /*5b40*/  UMOV UR12, UR36 ;  /* 0x00000024000c7c82 */ /* 0x000fe20008000000 */
[----:B------:R-:W-:Y:S01]  /*5b50*/  UMOV UR9, UR17 ;  /* 0x0000001100097c82 */ /* 0x000fe20008000000 */
[----:B------:R-:W-:Y:S01]  /*5b60*/  @P3 R2UR UR36, R28 ;  /* 0x000000001c2432ca */ /* 0x000fe200000e0000 */
[----:B------:R-:W-:Y:S01]  /*5b70*/  IMAD.IADD R20, R8, 0x1, R94 ;  /* 0x0000000108147824 */ /* 0x000fe200078e025e */
[----:B------:R-:W-:Y:S01]  /*5b80*/  @!P4 R2UR UR22, R10 ;  /* 0x000000000a16c2ca */ /* 0x000fe200000e0000 */
[----:B------:R-:W-:Y:S01]  /*5b90*/  IMAD.U32 R11, RZ, RZ, UR8 ;  /* 0x00000008ff0b7e24 */ /* 0x000fe2000f8e00ff */
[----:B------:R-:W-:Y:S01]  /*5ba0*/  @!UP1 UIADD3 UR8, UPT, UPT, UR7, 0x1b00, URZ ;  /* 0x00001b0007089890 */ /* 0x000fe2000fffe0ff */
[----:B------:R-:W-:Y:S01]  /*5bb0*/  LOP3.LUT R29, R29, R0, RZ, 0x3c, !PT ;  /* 0x000000001d1d7212 */ /* 0x000fe200078e3cff */
[----:B------:R-:W-:Y:S01]  /*5bc0*/  VOTEU.ALL UP1, P4 ;  /* 0x0000000000ff7886 */ /* 0x000fe20002020000 */
[----:B------:R-:W-:Y:S01]  /*5bd0*/  IMAD.IADD R21, R13, 0x1, R96 ;  /* 0x000000010d157824 */ /* 0x000fe200078e0260 */
[----:B------:R-:W-:Y:S02]  /*5be0*/  @!P4 R2UR UR23, R11 ;  /* 0x000000000b17c2ca */ /* 0x000fe400000e0000 */
[----:B------:R-:W-:Y:S11]  /*5bf0*/  SEL R30, R30, RZ, P0 ;  /* 0x000000ff1e1e7207 */ /* 0x000ff60000000000 */
[----:B------:R2:W-:Y:S01]  /*5c00*/  @!UP2 UTMALDG.3D [UR16], [UR22], desc[UR14] ;  /* 0x00000e101600a5b4 */ /* 0x0005e20008011000 */
[----:B------:R2:W-:Y:S01]  /*5c10*/  @!UP1 UTMALDG.3D [UR8], [UR22], desc[UR14] ;  /* 0x00000e08160095b4 */ /* 0x0005e20008011000 */
[----:B------:R2:W-:Y:S01]  /*5c20*/  @!P4 SYNCS.ARRIVE.TRANS64.RED.A0TR RZ, [UR7+0x1a8], R23 ;  /* 0x0001a817ffffc9a7 */ /* 0x0005e20008300407 */
[----:B------:R-:W-:Y:S01]  /*5c30*/  UPLOP3.LUT UP1, UPT, UPT, UPT, UPT, 0x80, 0x8 ;  /* 0x000000000008789c */ /* 0x000fe20003f2f070 */
[----:B------:R-:W-:Y:S01]  /*5c40*/  SYNCS.ARRIVE.TRANS64.RED.A1T0 RZ, [UR13], RZ ;  /* 0x000000ffffff79a7 */ /* 0x000fe2000810040d */
[----:B------:R-:W-:Y:S09]  /*5c50*/  @P3 BRA `(.L_x_117) ;  /* 0xfffffff400203947 */ /* 0x000ff2000383ffff */
[----:B------:R-:W-:-:S04]  /*5c60*/  SHF.L.U32 R3, R31, 0x1f, RZ ;  /* 0x0000001f1f037819 */ /* 0x000fc800000006ff */
[----:B------:R-:W1:Y:S02]  /*5c70*/  SYNCS.PHASECHK.TRANS64.TRYWAIT P0, [UR7+0x1b0], R3 ;  /* 0x0001b003ff0075a7 */ /* 0x000e640008001107 */
[----:B-1----:R-:W-:Y:S05]  /*5c80*/  @!P0 BRA `(.L_x_118) ;  /* 0x0000003c00488947 */ /* 0x002fea0003800000 */
.L_x_227:
[----:B-1----:R-:W-:-:S07]  /*5c90*/  MOV R0, UR7 ;  /* 0x0000000700007c02 */ /* 0x002fce0008000f00 */
.L_x_119:
[----:B-1----:R-:W-:-:S04]  /*5ca0*/  SHF.L.U32 R3, R31, 0x1f, RZ ;  /* 0x0000001f1f037819 */ /* 0x002fc800000006ff */
[----:B------:R1:W4:Y:S03]  /*5cb0*/  SYNCS.PHASECHK.TRANS64.TRYWAIT P0, [R0+URZ+0x1b8], R3 ;  /* 0x0001b803000075a7 */ /* 0x00032600080011ff */
[----:B----4-:R-:W-:Y:S05]  /*5cc0*/  @!P0 NANOSLEEP.SYNCS 0x989680 ;  /* 0x009896800000895d */ /* 0x010fea0003900000 */
[----:B------:R-:W4:Y:S02]  /*5cd0*/  @!P0 SYNCS.PHASECHK.TRANS64 P0, [R0+URZ+0x1b8], R3 ;  /* 0x0001b803000085a7 */ /* 0x000f2400080010ff */
[----:B--2-4-:R-:W-:Y:S05]  /*5ce0*/  @P0 EXIT ;  /* 0x000000000000094d */ /* 0x014fea0003800000 */
[----:B------:R-:W-:Y:S05]  /*5cf0*/  BRA `(.L_x_119) ;  /* 0xfffffffc00e87947 */ /* 0x000fea000383ffff */
.L_x_108:
[----:B------:R-:W-:-:S06]  /*5d00*/  UISETP.GE.AND UP1, UPT, UR10, 0x4, UPT ;  /* 0x000000040a00788c */ /* 0x000fcc000bf26270 */
[----:B------:R-:W-:-:S13]  /*5d10*/  PLOP3.LUT P0, PT, PT, PT, UP1, 0x80, 0x8 ;  /* 0x000000000008781c */ /* 0x000fda0003f0f018 */
[----:B------:R-:W-:Y:S05]  /*5d20*/  @!P0 EXIT ;  /* 0x000000000000894d */ /* 0x000fea0003800000 */
[----:B------:R-:W-:Y:S01]  /*5d30*/  BAR.SYNC.DEFER_BLOCKING 0x6, 0xa0 ;  /* 0x0182800000007b1d */ /* 0x000fe20000010000 */
[C---:B------:R-:W-:Y:S01]  /*5d40*/  IMAD.SHL.U32 R101, R109.reuse, 0x20, RZ ;  /* 0x000000206d657824 */ /* 0x040fe200078e00ff */
[----:B------:R-:W-:Y:S01]  /*5d50*/  CS2R R106, SRZ ;  /* 0x00000000006a7805 */ /* 0x000fe2000001ff00 */
[C---:B------:R-:W-:Y:S01]  /*5d60*/  IMAD.SHL.U32 R3, R109.reuse, 0x4, RZ ;  /* 0x000000046d037824 */ /* 0x040fe200078e00ff */
[----:B------:R-:W-:Y:S01]  /*5d70*/  CS2R R104, SRZ ;  /* 0x0000000000687805 */ /* 0x000fe2000001ff00 */
[----:B------:R-:W-:Y:S01]  /*5d80*/  IMAD.U32 R47, R109, 0x10000, RZ ;  /* 0x000100006d2f7824 */ /* 0x000fe200078e00ff */
[----:B------:R-:W-:Y:S02]  /*5d90*/  UMOV UR49, 0x400 ;  /* 0x0000040000317882 */ /* 0x000fe40000000000 */
[----:B------:R-:W1:Y:S01]  /*5da0*/  LDC R99, c[0x0][0x370] ;  /* 0x0000dc00ff637b82 */ /* 0x000e620000000800 */
[----:B------:R-:W-:Y:S01]  /*5db0*/  ULEA UR49, UR37, UR49, 0x18 ;  /* 0x0000003125317291 */ /* 0x000fe2000f8ec0ff */
[C---:B------:R-:W-:Y:S01]  /*5dc0*/  LOP3.LUT R2, R101.reuse, 0x80, RZ, 0xc0, !PT ;  /* 0x0000008065027812 */ /* 0x040fe200078ec0ff */
[----:B------:R-:W-:Y:S01]  /*5dd0*/  IMAD.SHL.U32 R5, R102, 0x400, RZ ;  /* 0x0000040066057824 */ /* 0x000fe200078e00ff */
[C---:B------:R-:W-:Y:S01]  /*5de0*/  LOP3.LUT R100, R101.reuse, 0xb60, RZ, 0xc0, !PT ;  /* 0x00000b6065647812 */ /* 0x040fe200078ec0ff */
[----:B------:R-:W-:Y:S01]  /*5df0*/  UIADD3 UR4, UPT, UPT, UR49, 0x2300, URZ ;  /* 0x0000230031047890 */ /* 0x000fe2000fffe0ff */
[----:B------:R-:W-:Y:S01]  /*5e00*/  LOP3.LUT R3, R2, 0x10, R3, 0xf8, !PT ;  /* 0x0000001002037812 */ /* 0x000fe200078ef803 */
[----:B------:R-:W-:Y:S01]  /*5e10*/  IMAD.SHL.U32 R2, R102, 0x200000, RZ ;  /* 0x0020000066027824 */ /* 0x000fe200078e00ff */
[----:B------:R-:W2:Y:S01]  /*5e20*/  LDC R42, c[0x0][0xb0c] ;  /* 0x0002c300ff2a7b82 */ /* 0x000ea20000000800 */
[----:B------:R-:W-:Y:S01]  /*5e30*/  LOP3.LUT R100, R100, 0x400, R5, 0xf8, !PT ;  /* 0x0000040064647812 */ /* 0x000fe200078ef805 */
[----:B------:R-:W-:Y:S01]  /*5e40*/  IMAD.MOV.U32 R44, RZ, RZ, RZ ;  /* 0x000000ffff2c7224 */ /* 0x000fe200078e00ff */
[----:B------:R-:W-:Y:S01]  /*5e50*/  LOP3.LUT P0, RZ, R101, 0x80, RZ, 0xc0, !PT ;  /* 0x0000008065ff7812 */ /* 0x000fe2000780c0ff */
[----:B------:R-:W-:Y:S01]  /*5e60*/  IMAD.MOV.U32 R112, RZ, RZ, RZ ;  /* 0x000000ffff707224 */ /* 0x000fe200078e00ff */
[----:B------:R-:W-:Y:S01]  /*5e70*/  LOP3.LUT R2, R2, 0x200000, RZ, 0xc0, !PT ;  /* 0x0020000002027812 */ /* 0x000fe200078ec0ff */
[----:B------:R-:W-:Y:S01]  /*5e80*/  IMAD.U32 R108, RZ, RZ, UR4 ;  /* 0x00000004ff6c7e24 */ /* 0x000fe2000f8e00ff */
[----:B------:R-:W-:Y:S01]  /*5e90*/  LOP3.LUT R100, R100, R3, RZ, 0xfc, !PT ;  /* 0x0000000364647212 */ /* 0x000fe200078efcff */
[----:B------:R-:W3:Y:S01]  /*5ea0*/  LDC R97, c[0x0][0xb20] ;  /* 0x0002c800ff617b82 */ /* 0x000ee20000000800 */
[----:B------:R-:W4:Y:S01]  /*5eb0*/  LDS R0, [UR49+0x280] ;  /* 0x00028031ff007984 */ /* 0x000f220008000800 */
[----:B------:R-:W-:Y:S01]  /*5ec0*/  LOP3.LUT R47, R2, 0x400000, R47, 0xf8, !PT ;  /* 0x00400000022f7812 */ /* 0x000fe200078ef82f */
[----:B------:R-:W1:Y:S01]  /*5ed0*/  LDCU.64 UR52, c[0x0][0x348] ;  /* 0x00006900ff3477ac */ /* 0x000e620008000a00 */
[----:B------:R-:W-:-:S02]  /*5ee0*/  P2R R2, PR, RZ, 0x1 ;  /* 0x00000001ff027803 */ /* 0x000fc40000000000 */
[----:B------:R-:W-:Y:S01]  /*5ef0*/  LOP3.LUT R109, R109, 0x60, RZ, 0xc0, !PT ;  /* 0x000000606d6d7812 */ /* 0x000fe200078ec0ff */
[----:B------:R-:W1:Y:S01]  /*5f00*/  LDCU.64 UR38, c[0x0][0x888] ;  /* 0x00011100ff2677ac */ /* 0x000e620008000a00 */
[----:B------:R-:W1:Y:S01]  /*5f10*/  LDC R41, c[0x0][0xb30] ;  /* 0x0002cc00ff297b82 */ /* 0x000e620000000800 */
[----:B------:R-:W1:Y:S01]  /*5f20*/  LDCU.64 UR44, c[0x0][0x890] ;  /* 0x00011200ff2c77ac */ /* 0x000e620008000a00 */
[----:B------:R-:W-:-:S06]  /*5f30*/  UIADD3 UR48, UPT, UPT, UR49, 0x300, URZ ;  /* 0x0000030031307890 */ /* 0x000fcc000fffe0ff */
[----:B------:R-:W1:Y:S08]  /*5f40*/  LDC.64 R92, c[0x0][0xb10] ;  /* 0x0002c400ff5c7b82 */ /* 0x000e700000000a00 */
[----:B------:R-:W1:Y:S08]  /*5f50*/  LDC.64 R38, c[0x0][0xb18] ;  /* 0x0002c600ff267b82 */ /* 0x000e700000000a00 */
[----:B------:R-:W1:Y:S08]  /*5f60*/  LDC.64 R36, c[0x0][0xb28] ;  /* 0x0002ca00ff247b82 */ /* 0x000e700000000a00 */
[----:B------:R-:W1:Y:S01]  /*5f70*/  LDC.64 R90, c[0x0][0x8b0] ;  /* 0x00022c00ff5a7b82 */ /* 0x000e620000000a00 */
[----:B----4-:R-:W-:-:S07]  /*5f80*/  IMAD.IADD R47, R0, 0x1, R47 ;  /* 0x00000001002f7824 */ /* 0x010fce00078e022f */
[----:B------:R-:W4:Y:S08]  /*5f90*/  LDC.64 R88, c[0x0][0x8a8] ;  /* 0x00022a00ff587b82 */ /* 0x000f300000000a00 */
[----:B--23--:R-:W1:Y:S02]  /*5fa0*/  LDC R98, c[0x0][0x374] ;  /* 0x0000dd00ff627b82 */ /* 0x00ce640000000800 */
.L_x_145:
[----:B------:R-:W-:Y:S02]  /*5fb0*/  LEA R0, R112, UR49, 0x3 ;  /* 0x0000003170007c11 */ /* 0x000fe4000f8e18ff */
[----:B------:R-:W-:Y:S02]  /*5fc0*/  SHF.L.U32 R3, R106, 0x1f, RZ ;  /* 0x0000001f6a037819 */ /* 0x000fe400000006ff */
[----:B------:R-:W-:Y:S02]  /*5fd0*/  LEA R16, R112, UR49, 0x4 ;  /* 0x0000003170107c11 */ /* 0x000fe4000f8e20ff */
[----:B------:R-:W2:Y:S02]  /*5fe0*/  SYNCS.PHASECHK.TRANS64.TRYWAIT P0, [R0+URZ+0x1d0], R3 ;  /* 0x0001d003000075a7 */ /* 0x000ea400080011ff */
[----:B-12---:R-:W-:Y:S05]  /*5ff0*/  @!P0 BRA `(.L_x_120) ;  /* 0x0000003800848947 */ /* 0x006fea0003800000 */
.L_x_228:
[----:B------:R-:W3:Y:S01]  /*6000*/  LDC.64 R12, c[0x0][0xb10] ;  /* 0x0002c400ff0c7b82 */ /* 0x000ee20000000a00 */
[----:B------:R-:W4:Y:S01]  /*6010*/  LDS.128 R16, [R16+0x260] ;  /* 0x0002600010107984 */ /* 0x000f220000000c00 */
[----:B-1----:R-:W-:Y:S01]  /*6020*/  ISETP.NE.AND P1, PT, R41, 0x1, PT ;  /* 0x000000012900780c */ /* 0x002fe20003f25270 */
[----:B--2---:R-:W-:Y:S01]  /*6030*/  VIADD R0, R0, 0x1e0 ;  /* 0x000001e000007836 */ /* 0x004fe20000000000 */
[----:B------:R-:W-:Y:S04]  /*6040*/  ISETP.GE.AND P0, PT, R40, 0x1, PT ;  /* 0x000000012800780c */ /* 0x000fe80003f06270 */
[----:B------:R-:W1:Y:S01]  /*6050*/  LDC.64 R10, c[0x0][0xb18] ;  /* 0x0002c600ff0a7b82 */ /* 0x000e620000000a00 */
[----:B------:R-:W-:Y:S01]  /*6060*/  PRMT R0, RZ, 0x654, R0 ;  /* 0x00000654ff007816 */ /* 0x000fe20000000000 */
[----:B------:R-:W-:Y:S01]  /*6070*/  @!PT LDS RZ, [RZ] ;  /* 0x00000000fffff984 */ /* 0x000fe20000000800 */
[----:B------:R-:W-:Y:S01]  /*6080*/  @!PT LDS RZ, [RZ] ;  /* 0x00000000fffff984 */ /* 0x000fe20000000800 */
[----:B------:R-:W-:Y:S01]  /*6090*/  @!PT LDS RZ, [RZ] ;  /* 0x00000000fffff984 */ /* 0x000fe20000000800 */
[----:B------:R-:W-:Y:S01]  /*60a0*/  @!PT LDS RZ, [RZ] ;  /* 0x00000000fffff984 */ /* 0x000fe20000000800 */
[----:B------:R2:W-:Y:S06]  /*60b0*/  MEMBAR.ALL.CTA ;  /* 0x0000000000007992 */ /* 0x0005ec0000008000 */
[----:B--2---:R-:W2:Y:S01]  /*60c0*/  FENCE.VIEW.ASYNC.S ;  /* 0x00000000000073c6 */ /* 0x004ea20000000000 */
[----:B------:R-:W1:Y:S08]  /*60d0*/  @!P1 LDC R14, c[0x0][0xb20] ;  /* 0x0002c800ff0e9b82 */ /* 0x000e700000000800 */
[----:B------:R-:W1:Y:S01]  /*60e0*/  @!P1 LDC R9, c[0x0][0xb0c] ;  /* 0x0002c300ff099b82 */ /* 0x000e620000000800 */
[----:B--2---:R2:W-:Y:S01]  /*60f0*/  SYNCS.ARRIVE.TRANS64.RED.A1T0 RZ, [R0+URZ], RZ ;  /* 0x000000ff00ff79a7 */ /* 0x0045e200081004ff */
[----:B----4-:R-:W-:Y:S04]  /*6100*/  LOP3.LUT P4, RZ, R18, 0x1, RZ, 0xc0, !PT ;  /* 0x0000000112ff7812 */ /* 0x010fe8000788c0ff */
[----:B------:R-:W-:Y:S09]  /*6110*/  P2R R110, PR, RZ, 0x10 ;  /* 0x00000010ff6e7803 */ /* 0x000ff20000000000 */
[----:B------:R-:W-:Y:S02]  /*6120*/  @P4 MOV R45, R16 ;  /* 0x00000010002d4202 */ /* 0x000fe40000000f00 */
[----:B------:R-:W-:Y:S01]  /*6130*/  @P4 LOP3.LUT R43, R17, 0xffff, RZ, 0xc0, !PT ;  /* 0x0000ffff112b4812 */ /* 0x000fe200078ec0ff */
[----:B--23--:R-:W-:Y:S06]  /*6140*/  @!P0 BRA `(.L_x_121) ;  /* 0x0000000000a48947 */ /* 0x00cfec0003800000 */
[----:B------:R-:W-:Y:S01]  /*6150*/  IMAD.HI.U32 R24, R98, R39, RZ ;  /* 0x0000002762187227 */ /* 0x000fe200078e00ff */
[----:B------:R-:W-:Y:S02]  /*6160*/  ISETP.NE.AND P0, PT, R38, 0x1, PT ;  /* 0x000000012600780c */ /* 0x000fe40003f05270 */
[----:B------:R-:W-:Y:S01]  /*6170*/  ISETP.NE.AND P2, PT, R40, 0x1, PT ;  /* 0x000000012800780c */ /* 0x000fe20003f45270 */
[-C--:B------:R-:W-:Y:S01]  /*6180*/  IMAD.HI.U32 R22, R99, R92.reuse, RZ ;  /* 0x0000005c63167227 */ /* 0x080fe200078e00ff */
[----:B------:R-:W-:Y:S02]  /*6190*/  SHF.R.U32.HI R23, RZ, R97, R24 ;  /* 0x00000061ff177219 */ /* 0x000fe40000011618 */
[----:B------:R-:W-:Y:S01]  /*61a0*/  ISETP.NE.AND P3, PT, R42, 0x1, PT ;  /* 0x000000012a00780c */ /* 0x000fe20003f65270 */
[----:B------:R-:W-:Y:S01]  /*61b0*/  IMAD.HI.U32 R28, R43, R39, RZ ;  /* 0x000000272b1c7227 */ /* 0x000fe200078e00ff */
[----:B------:R-:W-:Y:S02]  /*61c0*/  SHF.R.U32.HI R22, RZ, R93, R22 ;  /* 0x0000005dff167219 */ /* 0x000fe40000011616 */
[----:B------:R-:W-:Y:S01]  /*61d0*/  SEL R3, R98, R23, !P0 ;  /* 0x0000001762037207 */ /* 0x000fe20004000000 */
[----:B------:R-:W-:Y:S01]  /*61e0*/  IMAD.HI.U32 R26, R45, R92, RZ ;  /* 0x0000005c2d1a7227 */ /* 0x000fe200078e00ff */
[----:B------:R-:W-:Y:S03]  /*61f0*/  SEL R7, R99, R22, !P3 ;  /* 0x0000001663077207 */ /* 0x000fe60005800000 */
[-C--:B------:R-:W-:Y:S01]  /*6200*/  IMAD.HI.U32 R22, R3, R36.reuse, RZ ;  /* 0x0000002403167227 */ /* 0x080fe200078e00ff */
[----:B------:R-:W-:Y:S03]  /*6210*/  SHF.R.U32.HI R26, RZ, R93, R26 ;  /* 0x0000005dff1a7219 */ /* 0x000fe6000001161a */
[----:B------:R-:W-:Y:S01]  /*6220*/  IMAD.HI.U32 R24, R7, R36, RZ ;  /* 0x0000002407187227 */ /* 0x000fe200078e00ff */
[----:B------:R-:W-:Y:S02]  /*6230*/  @P2 SHF.R.U32.HI R3, RZ, R37, R22 ;  /* 0x00000025ff032219 */ /* 0x000fe40000011616 */
[----:B------:R-:W-:Y:S02]  /*6240*/  SHF.R.U32.HI R22, RZ, R97, R28 ;  /* 0x00000061ff167219 */ /* 0x000fe4000001161c */
[----:B------:R-:W-:Y:S01]  /*6250*/  @P2 SHF.R.U32.HI R7, RZ, R37, R24 ;  /* 0x00000025ff072219 */ /* 0x000fe20000011618 */
[C---:B------:R-:W-:Y:S01]  /*6260*/  IMAD R2, R40.reuse, R3, RZ ;  /* 0x0000000328027224 */ /* 0x040fe200078e02ff */
[----:B------:R-:W-:Y:S02]  /*6270*/  SEL R5, R43, R22, !P0 ;  /* 0x000000162b057207 */ /* 0x000fe40004000000 */
[----:B------:R-:W-:Y:S01]  /*6280*/  SEL R3, R45, R26, !P3 ;  /* 0x0000001a2d037207 */ /* 0x000fe20005800000 */
[----:B------:R-:W-:Y:S01]  /*6290*/  IMAD R4, R40, R7, RZ ;  /* 0x0000000728047224 */ /* 0x000fe200078e02ff */
[C---:B------:R-:W-:Y:S01]  /*62a0*/  ISETP.GE.AND P0, PT, R5.reuse, R2, PT ;  /* 0x000000020500720c */ /* 0x040fe20003f06270 */
[----:B------:R-:W-:Y:S03]  /*62b0*/  IMAD.HI.U32 R6, R5, R36, RZ ;  /* 0x0000002405067227 */ /* 0x000fe600078e00ff */
[----:B------:R-:W-:Y:S01]  /*62c0*/  ISETP.GE.OR P0, PT, R3, R4, P0 ;  /* 0x000000040300720c */ /* 0x000fe20000706670 */
[----:B------:R-:W-:Y:S01]  /*62d0*/  IMAD.MOV R4, RZ, RZ, -R3 ;  /* 0x000000ffff047224 */ /* 0x000fe200078e0a03 */
[-C--:B------:R-:W-:Y:S03]  /*62e0*/  SHF.R.U32.HI R6, RZ, R37.reuse, R6 ;  /* 0x00000025ff067219 */ /* 0x080fe60000011606 */
[----:B------:R-:W-:Y:S01]  /*62f0*/  IMAD R45, R42, R4, R45 ;  /* 0x000000042a2d7224 */ /* 0x000fe200078e022d */
[----:B------:R-:W-:Y:S05]  /*6300*/  SEL R15, R5, R6, !P2 ;  /* 0x00000006050f7207 */ /* 0x000fea0005000000 */
[----:B------:R-:W-:Y:S02]  /*6310*/  IMAD.MOV R6, RZ, RZ, -R15 ;  /* 0x000000ffff067224 */ /* 0x000fe400078e0a0f */
[C---:B------:R-:W-:Y:S04]  /*6320*/  @!P0 IMAD.HI.U32 R2, R3.reuse, R36, RZ ;  /* 0x0000002403028227 */ /* 0x040fe800078e00ff */
[----:B------:R-:W-:Y:S01]  /*6330*/  IMAD R6, R40, R6, R5 ;  /* 0x0000000628067224 */ /* 0x000fe200078e0205 */
[----:B------:R-:W-:Y:S04]  /*6340*/  @!P0 SHF.R.U32.HI R2, RZ, R37, R2 ;  /* 0x00000025ff028219 */ /* 0x000fe80000011602 */
[----:B------:R-:W-:Y:S02]  /*6350*/  @!P0 SEL R0, R3, R2, !P2 ;  /* 0x0000000203008207 */ /* 0x000fe40005000000 */
[----:B------:R-:W-:Y:S02]  /*6360*/  IADD3 R2, PT, PT, -R5, RZ, RZ ;  /* 0x000000ff05027210 */ /* 0x000fe40007ffe1ff */
[----:B------:R-:W-:Y:S01]  /*6370*/  @!P0 IADD3 R8, PT, PT, R15, -R0, RZ ;  /* 0x800000000f088210 */ /* 0x000fe20007ffe0ff */
[----:B------:R-:W-:Y:S02]  /*6380*/  @!P0 IMAD R0, R7, R6, R0 ;  /* 0x0000000607008224 */ /* 0x000fe400078e0200 */
[----:B------:R-:W-:Y:S02]  /*6390*/  IMAD R43, R38, R2, R43 ;  /* 0x00000002262b7224 */ /* 0x000fe400078e022b */
[----:B------:R-:W-:Y:S02]  /*63a0*/  @!P0 IMAD R5, R8, R40, R3 ;  /* 0x0000002808058224 */ /* 0x000fe400078e0203 */
[----:B------:R-:W-:Y:S04]  /*63b0*/  @!P0 IMAD.MOV.U32 R3, RZ, RZ, R0 ;  /* 0x000000ffff038224 */ /* 0x000fe800078e0000 */
[----:B------:R-:W-:Y:S02]  /*63c0*/  IMAD R45, R3, R42, R45 ;  /* 0x0000002a032d7224 */ /* 0x000fe400078e022d */
[----:B------:R-:W-:Y:S07]  /*63d0*/  IMAD R43, R5, R38, R43 ;  /* 0x00000026052b7224 */ /* 0x000fee00078e022b */
.L_x_121:
[----:B-1----:R-:W-:Y:S01]  /*63e0*/  @!P1 ISETP.NE.AND P0, PT, R10, 0x1, PT ;  /* 0x000000010a00980c */ /* 0x002fe20003f05270 */
[----:B------:R-:W-:Y:S01]  /*63f0*/  @!P1 IMAD.HI.U32 R0, R45, R12, RZ ;  /* 0x0000000c2d009227 */ /* 0x000fe200078e00ff */
[----:B------:R-:W-:Y:S01]  /*6400*/  @!P1 ISETP.NE.AND P2, PT, R9, 0x1, PT ;  /* 0x000000010900980c */ /* 0x000fe20003f45270 */
[----:B------:R-:W-:Y:S01]  /*6410*/  ULOP3.LUT UP0, URZ, UR48, 0x90, URZ, 0xc0, !UPT ;  /* 0x0000009030ff7892 */ /* 0x000fe2000f80c0ff */
[----:B------:R-:W-:Y:S01]  /*6420*/  R2UR UR42, R21 ;  /* 0x00000000152a72ca */ /* 0x000fe200000e0000 */
[----:B------:R-:W-:Y:S01]  /*6430*/  @!P1 IMAD.HI.U32 R3, R43, R11, RZ ;  /* 0x0000000b2b039227 */ /* 0x000fe200078e00ff */
[----:B------:R-:W-:Y:S02]  /*6440*/  @!P1 SHF.R.U32.HI R0, RZ, R13, R0 ;  /* 0x0000000dff009219 */ /* 0x000fe40000011600 */
[----:B------:R-:W-:Y:S01]  /*6450*/  R2UR UR41, R20 ;  /* 0x00000000142972ca */ /* 0x000fe200000e0000 */
[----:B------:R-:W-:Y:S01]  /*6460*/  VIADD R112, R112, 0x1 ;  /* 0x0000000170707836 */ /* 0x000fe20000000000 */
[----:B------:R-:W-:Y:S02]  /*6470*/  @!P1 SHF.R.U32.HI R2, RZ, R14, R3 ;  /* 0x0000000eff029219 */ /* 0x000fe40000011603 */
[----:B------:R-:W-:Y:S02]  /*6480*/  @!P1 SEL R3, R45, R0, !P2 ;  /* 0x000000002d039207 */ /* 0x000fe40005000000 */
[----:B------:R-:W-:Y:S02]  /*6490*/  @!P1 SEL R2, R43, R2, !P0 ;  /* 0x000000022b029207 */ /* 0x000fe40004000000 */
[----:B------:R-:W-:Y:S01]  /*64a0*/  @P4 SHF.R.U32.HI R103, RZ, 0x10, R17 ;  /* 0x00000010ff674819 */ /* 0x000fe20000011611 */
[----:B------:R-:W-:Y:S02]  /*64b0*/  USHF.L.U32 UR42, UR42, 0x6, URZ ;  /* 0x000000062a2a7899 */ /* 0x000fe400080006ff */
[----:B------:R-:W-:Y:S02]  /*64c0*/  @!P1 IMAD.IADD R0, R2, 0x1, -R3 ;  /* 0x0000000102009824 */ /* 0x000fe400078e0a03 */
[----:B------:R-:W-:Y:S01]  /*64d0*/  @!P1 IMAD.IADD R2, R3, 0x1, -R2 ;  /* 0x0000000103029824 */ /* 0x000fe200078e0a02 */
[----:B------:R-:W-:Y:S01]  /*64e0*/  USHF.L.U32 UR41, UR41, 0x7, URZ ;  /* 0x0000000729297899 */ /* 0x000fe200080006ff */
[----:B------:R-:W-:Y:S02]  /*64f0*/  @!P1 IMAD R45, R0, R9, R45 ;  /* 0x00000009002d9224 */ /* 0x000fe400078e022d */
[----:B------:R-:W-:Y:S01]  /*6500*/  @!P1 IMAD R43, R2, R10, R43 ;  /* 0x0000000a022b9224 */ /* 0x000fe200078e022b */
[----:B------:R-:W-:Y:S08]  /*6510*/  BRA.U !UP0, `(.L_x_122) ;  /* 0x0000000108407547 */ /* 0x000ff0000b800000 */
[----:B------:R-:W1:Y:S01]  /*6520*/  LDCU.64 UR8, c[0x4][0x80] ;  /* 0x01001000ff0877ac */ /* 0x000e620008000a00 */
[----:B------:R-:W-:Y:S01]  /*6530*/  MOV R3, 0x0 ;  /* 0x0000000000037802 */ /* 0x000fe20000000f00 */
[----:B------:R-:W-:Y:S02]  /*6540*/  HFMA2 R12, -RZ, RZ, 0, 5.9604644775390625e-08 ;  /* 0x00000001ff0c7431 */ /* 0x000fe400000001ff */
[----:B------:R-:W-:Y:S02]  /*6550*/  IMAD.MOV.U32 R8, RZ, RZ, 0x70 ;  /* 0x00000070ff087424 */ /* 0x000fe400078e00ff */
[----:B------:R-:W-:Y:S01]  /*6560*/  IMAD.MOV.U32 R13, RZ, RZ, RZ ;  /* 0x000000ffff0d7224 */ /* 0x000fe200078e00ff */
[----:B------:R-:W2:Y:S01]  /*6570*/  LDCU.64 UR6, c[0x4][0x88] ;  /* 0x01001100ff0677ac */ /* 0x000ea20008000a00 */
[----:B------:R-:W3:Y:S01]  /*6580*/  LDC.64 R2, c[0x4][R3] ;  /* 0x0100000003027b82 */ /* 0x000ee20000000a00 */
[----:B------:R-:W4:Y:S01]  /*6590*/  LDCU.64 UR4, c[0x4][0x8] ;  /* 0x01000100ff0477ac */ /* 0x000f220008000a00 */
[----:B-1----:R-:W-:Y:S01]  /*65a0*/  MOV R5, UR9 ;  /* 0x0000000900057c02 */ /* 0x002fe20008000f00 */
[----:B------:R-:W-:Y:S01]  /*65b0*/  IMAD.U32 R4, RZ, RZ, UR8 ;  /* 0x00000008ff047e24 */ /* 0x000fe2000f8e00ff */
[----:B--2---:R-:W-:Y:S01]  /*65c0*/  MOV R7, UR7 ;  /* 0x0000000700077c02 */ /* 0x004fe20008000f00 */
[----:B------:R-:W-:Y:S01]  /*65d0*/  IMAD.U32 R6, RZ, RZ, UR6 ;  /* 0x00000006ff067e24 */ /* 0x000fe2000f8e00ff */
[----:B----4-:R-:W-:Y:S01]  /*65e0*/  MOV R11, UR5 ;  /* 0x00000005000b7c02 */ /* 0x010fe20008000f00 */
[----:B------:R-:W-:Y:S02]  /*65f0*/  IMAD.U32 R10, RZ, RZ, UR4 ;  /* 0x00000004ff0a7e24 */ /* 0x000fe4000f8e00ff */
[----:B------:R-:W-:Y:S07]  /*6600*/  LEPC R20, `(.L_x_122) ;  /* 0x000000001014794e */ /* 0x000fee0000000000 */
[----:B---3-5:R-:W-:Y:S05]  /*6610*/  CALL.ABS.NOINC R2 ;  /* 0x0000000002007343 */ /* 0x028fea0003c00000 */
.L_x_122:
[----:B------:R-:W-:Y:S01]  /*6620*/  LOP3.LUT P0, RZ, R108, 0x90, RZ, 0xc0, !PT ;  /* 0x000000906cff7812 */ /* 0x000fe2000780c0ff */
[----:B------:R-:W-:Y:S11]  /*6630*/  BSSY.RECONVERGENT B6, `(.L_x_123) ;  /* 0x0000013000067945 */ /* 0x000ff60003800200 */
[----:B------:R-:W-:Y:S01]  /*6640*/  @!UPT UIADD3 URZ, UPT, UPT, URZ, URZ, URZ ;  /* 0x000000fffffff290 */ /* 0x000fe2000fffe0ff */
[----:B------:R-:W-:Y:S05]  /*6650*/  @!P0 BRA `(.L_x_124) ;  /* 0x0000000000408947 */ /* 0x000fea0003800000 */
        /* <DEDUP_REMOVED lines=16> */
.L_x_124:
[----:B------:R-:W-:Y:S05]  /*6760*/  BSYNC.RECONVERGENT B6 ;  /* 0x0000000000067941 */ /* 0x000fea0003800200 */
.L_x_123:
[----:B------:R-:W-:Y:S01]  /*6770*/  ISETP.NE.U32.AND P4, PT, R90, RZ, PT ;  /* 0x000000ff5a00720c */ /* 0x000fe20003f85070 */
[----:B------:R-:W-:Y:S01]  /*6780*/  UISETP.NE.AND UP2, UPT, UR50, URZ, UPT ;  /* 0x000000ff3200728c */ /* 0x000fe2000bf45270 */
[----:B------:R-:W-:Y:S01]  /*6790*/  ISETP.NE.U32.AND P3, PT, RZ, UR38, PT ;  /* 0x00000026ff007c0c */ /* 0x000fe2000bf65070 */
[----:B------:R-:W-:Y:S01]  /*67a0*/  UISETP.NE.U32.AND UP1, UPT, UR44, URZ, UPT ;  /* 0x000000ff2c00728c */ /* 0x000fe2000bf25070 */
[----:B------:R-:W-:Y:S01]  /*67b0*/  ISETP.NE.AND.EX P4, PT, R91, RZ, PT, P4 ;  /* 0x000000ff5b00720c */ /* 0x000fe20003f85340 */
[----:B------:R-:W-:Y:S01]  /*67c0*/  UPLOP3.LUT UP0, UPT, UPT, UPT, UPT, 0x40, 0x4 ;  /* 0x000000000004789c */ /* 0x000fe20003f0e870 */
[----:B------:R-:W-:Y:S01]  /*67d0*/  ISETP.NE.AND.EX P3, PT, RZ, UR39, PT, P3 ;  /* 0x00000027ff007c0c */ /* 0x000fe2000bf65330 */
[----:B------:R-:W-:Y:S01]  /*67e0*/  UISETP.NE.AND.EX UP1, UPT, UR45, URZ, UPT, UP1 ;  /* 0x000000ff2d00728c */ /* 0x000fe2000bf25310 */
[----:B------:R-:W-:Y:S04]  /*67f0*/  PLOP3.LUT P1, PT, PT, PT, UP2, 0x80, 0x8 ;  /* 0x000000000008781c */ /* 0x000fe80003f2f028 */
[----:B------:R-:W-:Y:S06]  /*6800*/  @UP2 UPLOP3.LUT UP0, UPT, UPT, UPT, UP1, 0x80, 0x8 ;  /* 0x000000000008289c */ /* 0x000fec0003f0f010 */
[----:B------:R-:W-:Y:S01]  /*6810*/  PLOP3.LUT P0, PT, PT, PT, UP0, 0x80, 0x8 ;  /* 0x000000000008781c */ /* 0x000fe20003f0f008 */
[----:B------:R-:W-:Y:S01]  /*6820*/  @!UPT UIADD3 URZ, UPT, UPT, URZ, URZ, URZ ;  /* 0x000000fffffff290 */ /* 0x000fe2000fffe0ff */
[----:B------:R-:W-:Y:S11]  /*6830*/  BRA.U !UP1, `(.L_x_125) ;  /* 0x0000000109387547 */ /* 0x000ff6000b800000 */
[----:B------:R-:W-:Y:S01]  /*6840*/  UISETP.NE.U32.AND UP0, UPT, UR38, URZ, UPT ;  /* 0x000000ff2600728c */ /* 0x000fe2000bf05070 */
[----:B------:R-:W-:Y:S02]  /*6850*/  HFMA2 R0, -RZ, RZ, 0, 5.9604644775390625e-08 ;  /* 0x00000001ff007431 */ /* 0x000fe400000001ff */
[----:B------:R-:W-:Y:S01]  /*6860*/  IMAD.MOV.U32 R95, RZ, RZ, 0x1 ;  /* 0x00000001ff5f7424 */ /* 0x000fe200078e00ff */
[----:B------:R-:W-:Y:S06]  /*6870*/  UISETP.NE.AND.EX UP0, UPT, UR39, URZ, UPT, UP0 ;  /* 0x000000ff2700728c */ /* 0x000fec000bf05300 */
[----:B------:R-:W-:Y:S05]  /*6880*/  PLOP3.LUT P2, PT, PT, PT, UP0, 0x80, 0x8 ;  /* 0x000000000008781c */ /* 0x000fea0003f4f008 */
[----:B------:R-:W1:Y:S01]  /*6890*/  @UP0 LDCU.64 UR6, c[0x0][0x888] ;  /* 0x00011100ff0607ac */ /* 0x000e620008000a00 */
[----:B------:R-:W-:Y:S07]  /*68a0*/  @UP0 UIMAD UR4, UR36, UR44, URZ ;  /* 0x0000002c240402a4 */ /* 0x000fee000f8e02ff */
[----:B------:R-:W-:Y:S01]  /*68b0*/  @!P2 PRMT R95, R0, 0x7610, R95 ;  /* 0x00007610005fa816 */ /* 0x000fe2000000005f */
[----:B-1----:R-:W-:Y:S03]  /*68c0*/  @UP0 UIMAD.WIDE UR6, UR4, 0x4, UR6 ;  /* 0x00000004040608a5 */ /* 0x002fe6000f8e0206 */
[----:B------:R-:W1:Y:S03]  /*68d0*/  @!UP0 LDCU UR4, c[0x0][0x880] ;  /* 0x00011000ff0487ac */ /* 0x000e660008000800 */
[----:B------:R-:W-:Y:S01]  /*68e0*/  IMAD.U32 R2, RZ, RZ, UR6 ;  /* 0x00000006ff027e24 */ /* 0x000fe2000f8e00ff */
[----:B------:R-:W-:Y:S05]  /*68f0*/  MOV R3, UR7 ;  /* 0x0000000700037c02 */ /* 0x000fea0008000f00 */
[----:B-----5:R2:W5:Y:S02]  /*6900*/  @P2 LDG.E R49, desc[UR46][R2.64] ;  /* 0x0000002e02312981 */ /* 0x020564000c1e1900 */
[----:B-12---:R-:W-:Y:S02]  /*6910*/  @!P2 IMAD.U32 R49, RZ, RZ, UR4 ;  /* 0x00000004ff31ae24 */ /* 0x006fe4000f8e00ff */
.L_x_125:
[----:B------:R-:W-:Y:S05]  /*6920*/  @!P4 BRA `(.L_x_126) ;  /* 0x000000000020c947 */ /* 0x000fea0003800000 */
[----:B------:R-:W-:Y:S04]  /*6930*/  ISETP.NE.U32.AND P2, PT, R88, RZ, PT ;  /* 0x000000ff5800720c */ /* 0x000fe80003f45070 */
[----:B------:R-:W-:Y:S11]  /*6940*/  ISETP.NE.AND.EX P2, PT, R89, RZ, PT, P2 ;  /* 0x000000ff5900720c */ /* 0x000ff60003f45320 */
[----:B------:R-:W-:Y:S02]  /*6950*/  @!UPT UIADD3 URZ, UPT, UPT, URZ, URZ, URZ ;  /* 0x000000fffffff290 */ /* 0x000fe4000fffe0ff */
[----:B------:R-:W1:Y:S01]  /*6960*/  @P2 LDC.64 R2, c[0x0][0x8a8] ;  /* 0x00022a00ff022b82 */ /* 0x000e620000000a00 */
[----:B------:R-:W-:Y:S04]  /*6970*/  @P2 IMAD R0, R90, UR36, RZ ;  /* 0x000000245a002c24 */ /* 0x000fe8000f8e02ff */
[----:B-1----:R-:W-:Y:S05]  /*6980*/  @P2 IMAD.WIDE R2, R0, 0x4, R2 ;  /* 0x0000000400022825 */ /* 0x002fea00078e0202 */
[----:B-----5:R1:W5:Y:S02]  /*6990*/  @P2 LDG.E R46, desc[UR46][R2.64] ;  /* 0x0000002e022e2981 */ /* 0x020364000c1e1900 */
[----:B-1----:R-:W2:Y:S02]  /*69a0*/  @!P2 LDC R46, c[0x0][0x8a0] ;  /* 0x00022800ff2eab82 */ /* 0x002ea40000000800 */
.L_x_126:
[----:B-----5:R-:W-:Y:S01]  /*69b0*/  FSETP.NEU.AND P2, PT, R49, RZ, PT ;  /* 0x000000ff3100720b */ /* 0x020fe20003f4d000 */
[----:B------:R-:W-:Y:S01]  /*69c0*/  BSSY B1, `(.L_x_127) ;  /* 0x0000041000017945 */ /* 0x000fe20003800000 */
[----:B------:R-:W-:Y:S01]  /*69d0*/  SEL R5, RZ, 0xffffffff, P3 ;  /* 0xffffffffff057807 */ /* 0x000fe20001800000 */
[----:B------:R-:W-:Y:S01]  /*69e0*/  IMAD.MOV.U32 R114, RZ, RZ, 0x1 ;  /* 0x00000001ff727424 */ /* 0x000fe200078e00ff */
[----:B------:R-:W-:Y:S01]  /*69f0*/  LOP3.LUT P3, RZ, R95, 0xff, RZ, 0xc0, !PT ;  /* 0x000000ff5fff7812 */ /* 0x000fe2000786c0ff */
[C---:B------:R-:W-:Y:S01]  /*6a00*/  IMAD R48, R44.reuse, 0x40, R47 ;  /* 0x000000402c307824 */ /* 0x040fe200078e022f */
[----:B------:R-:W-:Y:S02]  /*6a10*/  @P1 SEL R0, RZ, 0xffffffff, P2 ;  /* 0xffffffffff001807 */ /* 0x000fe40001000000 */
[----:B------:R-:W-:Y:S02]  /*6a20*/  CS2R R86, SRZ ;  /* 0x0000000000567805 */ /* 0x000fe4000001ff00 */
[----:B------:R-:W-:Y:S02]  /*6a30*/  LEA R3, R105, UR49, 0x3 ;  /* 0x0000003169037c11 */ /* 0x000fe4000f8e18ff */
[----:B------:R-:W-:Y:S02]  /*6a40*/  CS2R R84, SRZ ;  /* 0x0000000000547805 */ /* 0x000fe4000001ff00 */
[----:B------:R-:W-:Y:S02]  /*6a50*/  @P0 SEL R0, R5, R0, !P3 ;  /* 0x0000000005000207 */ /* 0x000fe40005800000 */
[----:B------:R-:W-:Y:S02]  /*6a60*/  CS2R R82, SRZ ;  /* 0x0000000000527805 */ /* 0x000fe4000001ff00 */
[----:B------:R-:W-:Y:S02]  /*6a70*/  LEA R111, R44, UR49, 0x3 ;  /* 0x000000312c6f7c11 */ /* 0x000fe4000f8e18ff */
[----:B------:R-:W-:Y:S02]  /*6a80*/  CS2R R80, SRZ ;  /* 0x0000000000507805 */ /* 0x000fe4000001ff00 */
[----:B------:R-:W-:Y:S02]  /*6a90*/  @P1 LOP3.LUT R0, R0, 0x1, RZ, 0xc0, !PT ;  /* 0x0000000100001812 */ /* 0x000fe400078ec0ff */
[----:B------:R-:W-:Y:S02]  /*6aa0*/  SHF.L.U32 R4, R107, 0x1f, RZ ;  /* 0x0000001f6b047819 */ /* 0x000fe400000006ff */
[----:B------:R-:W-:Y:S02]  /*6ab0*/  ISETP.NE.U32.OR P5, PT, R0, 0x1, !P1 ;  /* 0x000000010000780c */ /* 0x000fe40004fa5470 */
[----:B------:R-:W-:Y:S02]  /*6ac0*/  SEL R0, RZ, 0xffffffff, P2 ;  /* 0xffffffffff007807 */ /* 0x000fe40001000000 */
[----:B------:R-:W-:Y:S02]  /*6ad0*/  PLOP3.LUT P2, PT, PT, PT, UP1, 0x80, 0x8 ;  /* 0x000000000008781c */ /* 0x000fe40003f4f018 */
[----:B------:R-:W-:Y:S07]  /*6ae0*/  P2R R113, PR, RZ, 0x20 ;  /* 0x00000020ff717803 */ /* 0x000fee0000000000 */
[----:B------:R-:W-:Y:S04]  /*6af0*/  @P5 SHF.L.U32 R2, R104, 0x1f, RZ ;  /* 0x0000001f68025819 */ /* 0x000fe800000006ff */
[----:B------:R-:W1:Y:S01]  /*6b00*/  @P5 SYNCS.PHASECHK.TRANS64.TRYWAIT P1, [R3+URZ+0x1a0], R2 ;  /* 0x0001a002030055a7 */ /* 0x000e6200080211ff */
[----:B------:R-:W-:Y:S04]  /*6b10*/  @P2 SEL R0, R5, R0, !P3 ;  /* 0x0000000005002207 */ /* 0x000fe80005800000 */
[----:B------:R-:W-:Y:S04]  /*6b20*/  LOP3.LUT R0, R0, 0x1, RZ, 0xc0, !PT ;  /* 0x0000000100007812 */ /* 0x000fe800078ec0ff */
[----:B------:R-:W-:Y:S04]  /*6b30*/  ISETP.NE.U32.AND P4, PT, R0, 0x1, PT ;  /* 0x000000010000780c */ /* 0x000fe80003f85070 */
[----:B------:R-:W-:Y:S01]  /*6b40*/  P2R R115, PR, RZ, 0x10 ;  /* 0x00000010ff737803 */ /* 0x000fe20000000000 */
[----:B------:R3:W4:Y:S01]  /*6b50*/  SYNCS.PHASECHK.TRANS64.TRYWAIT P0, [R111+URZ+0x1f0], R4 ;  /* 0x0001f0046f0075a7 */ /* 0x00072200080011ff */
[----:B-1----:R-:W-:Y:S01]  /*6b60*/  @P5 SEL R114, RZ, 0x1, !P1 ;  /* 0x00000001ff725807 */ /* 0x002fe20004800000 */
[----:B---3--:R-:W-:Y:S06]  /*6b70*/  @!P5 BRA `(.L_x_128) ;  /* 0x000000000094d947 */ /* 0x008fec0003800000 */
[----:B------:R-:W-:Y:S01]  /*6b80*/  @P4 IMAD R5, R105, 0x1000, R100 ;  /* 0x0000100069054824 */ /* 0x000fe200078e0264 */
[----:B------:R-:W-:Y:S01]  /*6b90*/  LOP3.LUT P5, RZ, R101, 0x80, RZ, 0xc0, !PT ;  /* 0x0000008065ff7812 */ /* 0x000fe200078ac0ff */
[----:B------:R-:W-:Y:S01]  /*6ba0*/  BSSY B0, `(.L_x_129) ;  /* 0x0000010000007945 */ /* 0x000fe20003800000 */
[----:B------:R-:W-:Y:S01]  /*6bb0*/  ISETP.NE.AND P2, PT, R114, RZ, PT ;  /* 0x000000ff7200720c */ /* 0x000fe20003f45270 */
[----:B------:R-:W-:Y:S01]  /*6bc0*/  @P4 VIADD R2, R5, UR49 ;  /* 0x0000003105024c36 */ /* 0x000fe20008000000 */
[----:B------:R-:W-:Y:S02]  /*6bd0*/  PLOP3.LUT P1, PT, PT, PT, PT, 0x8, 0x80 ;  /* 0x000000000080781c */ /* 0x000fe40003f2e170 */
[----:B------:R-:W-:Y:S02]  /*6be0*/  CS2R R82, SRZ ;  /* 0x0000000000527805 */ /* 0x000fe4000001ff00 */
[----:B------:R-:W-:Y:S01]  /*6bf0*/  @P4 PLOP3.LUT P1, PT, P5, PT, PT, 0x80, 0x8 ;  /* 0x000000000008481c */ /* 0x000fe20002f2f070 */
[C---:B------:R-:W-:Y:S01]  /*6c00*/  @P4 VIADD R0, R2.reuse, 0x300 ;  /* 0x0000030002004836 */ /* 0x040fe20000000000 */
[----:B------:R-:W-:Y:S01]  /*6c10*/  CS2R R80, SRZ ;  /* 0x0000000000507805 */ /* 0x000fe2000001ff00 */
[----:B------:R-:W-:Y:S01]  /*6c20*/  @P4 VIADD R2, R2, 0x310 ;  /* 0x0000031002024836 */ /* 0x000fe20000000000 */
[----:B------:R-:W-:Y:S02]  /*6c30*/  CS2R R86, SRZ ;  /* 0x0000000000567805 */ /* 0x000fe4000001ff00 */
[----:B------:R-:W-:Y:S07]  /*6c40*/  CS2R R84, SRZ ;  /* 0x0000000000547805 */ /* 0x000fee000001ff00 */
[----:B------:R-:W-:Y:S01]  /*6c50*/  @P1 VIADD R2, R0, 0xfffffff0 ;  /* 0xfffffff000021836 */ /* 0x000fe20000000000 */
[----:B------:R-:W-:Y:S06]  /*6c60*/  @P2 BRA `(.L_x_130) ;  /* 0x00000000000c2947 */ /* 0x000fec0003800000 */
[----:B------:R-:W-:Y:S04]  /*6c70*/  SHF.L.U32 R0, R104, 0x1f, RZ ;  /* 0x0000001f68007819 */ /* 0x000fe800000006ff */
[----:B------:R-:W1:Y:S02]  /*6c80*/  SYNCS.PHASECHK.TRANS64.TRYWAIT P1, [R3+URZ+0x1a0], R0 ;  /* 0x0001a000030075a7 */ /* 0x000e6400080211ff */
[----:B-1----:R-:W-:Y:S05]  /*6c90*/  @!P1 BRA `(.L_x_131) ;  /* 0x0000002c00709947 */ /* 0x002fea0003800000 */
.L_x_130:
[----:B------:R-:W-:Y:S05]  /*6ca0*/  BSYNC B0 ;  /* 0x0000000000007941 */ /* 0x000fea0003800000 */
.L_x_129:
[----:B------:R-:W-:Y:S01]  /*6cb0*/  ISETP.NE.AND P1, PT, R115, RZ, PT ;  /* 0x000000ff7300720c */ /* 0x000fe20003f25270 */
[----:B-1----:R-:W-:Y:S02]  /*6cc0*/  VIADD R3, R3, 0x1b0 ;  /* 0x000001b003037836 */ /* 0x002fe40000000000 */
[----:B------:R-:W-:Y:S02]  /*6cd0*/  IMAD.U32 R0, RZ, RZ, UR37 ;  /* 0x00000025ff007e24 */ /* 0x000fe4000f8e00ff */
[----:B------:R-:W-:Y:S03]  /*6ce0*/  VIADD R105, R105, 0x1 ;  /* 0x0000000169697836 */ /* 0x000fe60000000000 */
[----:B------:R-:W-:Y:S05]  /*6cf0*/  PRMT R0, R0, 0x654, R3 ;  /* 0x0000065400007816 */ /* 0x000fea0000000003 */
[----:B------:R1:W3:Y:S04]  /*6d00*/  @P1 LDS.128 R80, [R5+UR49+0x300] ;  /* 0x0003003105501984 */ /* 0x0002e80008000c00 */
[----:B------:R1:W1:Y:S01]  /*6d10*/  @P1 LDS.128 R84, [R2] ;  /* 0x0000000002541984 */ /* 0x0002620000000c00 */
[C---:B------:R-:W-:Y:S01]  /*6d20*/  ISETP.NE.AND P1, PT, R105.reuse, 0x2, PT ;  /* 0x000000026900780c */ /* 0x040fe20003f25270 */
[----:B------:R-:W-:Y:S01]  /*6d30*/  @!PT LDS RZ, [RZ] ;  /* 0x00000000fffff984 */ /* 0x000fe20000000800 */
[----:B------:R-:W-:Y:S01]  /*6d40*/  @!PT LDS RZ, [RZ] ;  /* 0x00000000fffff984 */ /* 0x000fe20000000800 */
[----:B------:R-:W-:Y:S01]  /*6d50*/  @!PT LDS RZ, [RZ] ;  /* 0x00000000fffff984 */ /* 0x000fe20000000800 */
[----:B------:R-:W-:Y:S01]  /*6d60*/  @!PT LDS RZ, [RZ] ;  /* 0x00000000fffff984 */ /* 0x000fe20000000800 */
[----:B------:R5:W-:Y:S06]  /*6d70*/  MEMBAR.ALL.CTA ;  /* 0x0000000000007992 */ /* 0x000bec0000008000 */
[----:B-----5:R-:W5:Y:S01]  /*6d80*/  FENCE.VIEW.ASYNC.S ;  /* 0x00000000000073c6 */ /* 0x020f620000000000 */
[----:B------:R-:W-:Y:S02]  /*6d90*/  SEL R3, RZ, 0x1, P1 ;  /* 0x00000001ff037807 */ /* 0x000fe40000800000 */
[----:B------:R-:W-:Y:S02]  /*6da0*/  SEL R105, R105, RZ, P1 ;  /* 0x000000ff69697207 */ /* 0x000fe40000800000 */
[----:B------:R-:W-:Y:S01]  /*6db0*/  LOP3.LUT R104, R104, R3, RZ, 0x3c, !PT ;  /* 0x0000000368687212 */ /* 0x000fe200078e3cff */
[----:B-----5:R1:W-:Y:S06]  /*6dc0*/  SYNCS.ARRIVE.TRANS64.RED.A1T0 RZ, [R0+URZ], RZ ;  /* 0x000000ff00ff79a7 */ /* 0x0203ec00081004ff */
.L_x_128:
[----:B------:R-:W-:Y:S05]  /*6dd0*/  BSYNC B1 ;  /* 0x0000000000017941 */ /* 0x000fea0003800000 */
.L_x_127:
[----:B------:R-:W-:Y:S04]  /*6de0*/  SHF.R.U32.HI R3, RZ, 0x15, R48 ;  /* 0x00000015ff037819 */ /* 0x000fe80000011630 */
[----:B------:R-:W-:Y:S01]  /*6df0*/  LOP3.LUT P1, RZ, R3, 0x3, R102, 0x48, !PT ;  /* 0x0000000303ff7812 */ /* 0x000fe20007824866 */
[----:B------:R-:W-:Y:S01]  /*6e00*/  @!UPT UIADD3 URZ, UPT, UPT, URZ, URZ, URZ ;  /* 0x000000fffffff290 */ /* 0x000fe2000fffe0ff */
[----:B----4-:R-:W-:Y:S11]  /*6e10*/  @P0 BRA `(.L_x_132) ;  /* 0x0000000000080947 */ /* 0x010ff60003800000 */
[----:B------:R-:W4:Y:S02]  /*6e20*/  SYNCS.PHASECHK.TRANS64.TRYWAIT P0, [R111+URZ+0x1f0], R4 ;  /* 0x0001f0046f0075a7 */ /* 0x000f2400080011ff */
[----:B----4-:R-:W-:Y:S05]  /*6e30*/  @!P0 BRA `(.L_x_133) ;  /* 0x0000002c001c8947 */ /* 0x010fea0003800000 */
.L_x_132:
[----:B------:R-:W-:Y:S05]  /*6e40*/  @!P1 BRA `(.L_x_134) ;  /* 0x0000000000409947 */ /* 0x000fea0003800000 */
[----:B------:R-:W5:Y:S01]  /*6e50*/  LDCU.64 UR8, c[0x4][0x70] ;  /* 0x01000e00ff0877ac */ /* 0x000f620008000a00 */
[----:B------:R-:W-:Y:S01]  /*6e60*/  MOV R3, 0x0 ;  /* 0x0000000000037802 */ /* 0x000fe20000000f00 */
[----:B------:R-:W-:Y:S02]  /*6e70*/  HFMA2 R12, -RZ, RZ, 0, 5.9604644775390625e-08 ;  /* 0x00000001ff0c7431 */ /* 0x000fe400000001ff */
[----:B------:R-:W-:Y:S02]  /*6e80*/  IMAD.MOV.U32 R8, RZ, RZ, 0x192 ;  /* 0x00000192ff087424 */ /* 0x000fe400078e00ff */
[----:B------:R-:W-:Y:S01]  /*6e90*/  IMAD.MOV.U32 R13, RZ, RZ, RZ ;  /* 0x000000ffff0d7224 */ /* 0x000fe200078e00ff */
[----:B------:R-:W2:Y:S01]  /*6ea0*/  LDCU.64 UR6, c[0x4][0x78] ;  /* 0x01000f00ff0677ac */ /* 0x000ea20008000a00 */
[----:B-1----:R-:W1:Y:S01]  /*6eb0*/  LDC.64 R2, c[0x4][R3] ;  /* 0x0100000003027b82 */ /* 0x002e620000000a00 */
[----:B------:R-:W3:Y:S01]  /*6ec0*/  LDCU.64 UR4, c[0x4][0x10] ;  /* 0x01000200ff0477ac */ /* 0x000ee20008000a00 */
[----:B-----5:R-:W-:Y:S01]  /*6ed0*/  MOV R5, UR9 ;  /* 0x0000000900057c02 */ /* 0x020fe20008000f00 */
[----:B----4-:R-:W-:Y:S01]  /*6ee0*/  IMAD.U32 R4, RZ, RZ, UR8 ;  /* 0x00000008ff047e24 */ /* 0x010fe2000f8e00ff */
[----:B--2---:R-:W-:Y:S01]  /*6ef0*/  MOV R7, UR7 ;  /* 0x0000000700077c02 */ /* 0x004fe20008000f00 */
[----:B------:R-:W-:Y:S01]  /*6f00*/  IMAD.U32 R6, RZ, RZ, UR6 ;  /* 0x00000006ff067e24 */ /* 0x000fe2000f8e00ff */
[----:B---3--:R-:W-:Y:S01]  /*6f10*/  MOV R11, UR5 ;  /* 0x00000005000b7c02 */ /* 0x008fe20008000f00 */
[----:B------:R-:W-:Y:S02]  /*6f20*/  IMAD.U32 R10, RZ, RZ, UR4 ;  /* 0x00000004ff0a7e24 */ /* 0x000fe4000f8e00ff */
[----:B------:R-:W-:Y:S07]  /*6f30*/  LEPC R20, `(.L_x_134) ;  /* 0x000000001014794e */ /* 0x000fee0000000000 */
[----:B-1----:R-:W-:Y:S05]  /*6f40*/  CALL.ABS.NOINC R2 ;  /* 0x0000000002007343 */ /* 0x002fea0003c00000 */
.L_x_134:
[-C--:B---3--:R-:W-:Y:S01]  /*6f50*/  F2FP.F16.E4M3.UNPACK_B R51, R80.reuse ;  /* 0x00000050ff33723e */ /* 0x088fe200020006ff */
[----:B------:R-:W-:Y:S05]  /*6f60*/  WARPSYNC.ALL ;  /* 0x0000000000007948 */ /* 0x000fea0003800000 */
[----:B------:R-:W-:Y:S01]  /*6f70*/  R2UR UR4, R48 ;  /* 0x00000000300472ca */ /* 0x000fe200000e0000 */
[--C-:B------:R-:W-:Y:S01]  /*6f80*/  HADD2.F32 R50, -RZ, R51.reuse.H0_H0 ;  /* 0x20000033ff327230 */ /* 0x100fe20000004100 */
[----:B------:R-:W-:Y:S01]  /*6f90*/  F2FP.F16.E4M3.UNPACK_B R53, R80.H1 ;  /* 0x00000050ff35723e */ /* 0x000fe200030006ff */
[----:B------:R-:W-:Y:S01]  /*6fa0*/  HADD2.F32 R51, -RZ, R51.H1_H1 ;  /* 0x30000033ff337230 */ /* 0x000fe20000004100 */
[-C--:B------:R-:W-:Y:S01]  /*6fb0*/  F2FP.F16.E4M3.UNPACK_B R55, R81.reuse ;  /* 0x00000051ff37723e */ /* 0x080fe200020006ff */
[----:B------:R-:W-:Y:S01]  /*6fc0*/  BSSY.RECONVERGENT B0, `(.L_x_135) ;  /* 0x000009e000007945 */ /* 0x000fe20003800200 */
[----:B------:R-:W-:Y:S01]  /*6fd0*/  F2FP.F16.E4M3.UNPACK_B R57, R81.H1 ;  /* 0x00000051ff39723e */ /* 0x000fe200030006ff */
[--C-:B------:R-:W-:Y:S01]  /*6fe0*/  HADD2.F32 R52, -RZ, R53.reuse.H0_H0 ;  /* 0x20000035ff347230 */ /* 0x100fe20000004100 */
[-C--:B------:R-:W-:Y:S01]  /*6ff0*/  F2FP.F16.E4M3.UNPACK_B R59, R82.reuse ;  /* 0x00000052ff3b723e */ /* 0x080fe200020006ff */
[----:B------:R-:W-:Y:S01]  /*7000*/  HADD2.F32 R54, -RZ, R53.H1_H1 ;  /* 0x30000035ff367230 */ /* 0x000fe20000004100 */
[----:B------:R-:W-:Y:S01]  /*7010*/  F2FP.F16.E4M3.UNPACK_B R61, R82.H1 ;  /* 0x00000052ff3d723e */ /* 0x000fe200030006ff */
[--C-:B------:R-:W-:Y:S01]  /*7020*/  HADD2.F32 R53, -RZ, R55.reuse.H0_H0 ;  /* 0x20000037ff357230 */ /* 0x100fe20000004100 */
[-C--:B------:R-:W-:Y:S01]  /*7030*/  F2FP.F16.E4M3.UNPACK_B R63, R83.reuse ;  /* 0x00000053ff3f723e */ /* 0x080fe200020006ff */
[----:B-1--4-:R-:W2:Y:S01]  /*7040*/  LDTM.x32 R4, tmem[UR4] ;  /* 0x00000004000479ee */ /* 0x012ea200082c0000 */
[----:B------:R-:W-:Y:S01]  /*7050*/  F2FP.F16.E4M3.UNPACK_B R65, R83.H1 ;  /* 0x00000053ff41723e */ /* 0x000fe200030006ff */
[----:B------:R-:W-:Y:S01]  /*7060*/  HADD2.F32 R56, -RZ, R55.H1_H1 ;  /* 0x30000037ff387230 */ /* 0x000fe20000004100 */
[-C--:B------:R-:W-:Y:S01]  /*7070*/  F2FP.F16.E4M3.UNPACK_B R67, R84.reuse ;  /* 0x00000054ff43723e */ /* 0x080fe200020006ff */
[----:B------:R-:W-:Y:S01]  /*7080*/  HADD2.F32 R60, -RZ, R59.H1_H1 ;  /* 0x3000003bff3c7230 */ /* 0x000fe20000004100 */
[----:B------:R-:W-:Y:S01]  /*7090*/  IADD3 R125, PT, PT, R100, UR49, RZ ;  /* 0x00000031647d7c10 */ /* 0x000fe2000fffe0ff */
[----:B------:R-:W-:Y:S01]  /*70a0*/  HADD2.F32 R64, -RZ, R63.H1_H1 ;  /* 0x3000003fff407230 */ /* 0x000fe20000004100 */
[----:B------:R-:W-:Y:S01]  /*70b0*/  ISETP.NE.AND P6, PT, R113, RZ, PT ;  /* 0x000000ff7100720c */ /* 0x000fe20003fc5270 */
[----:B------:R-:W-:Y:S01]  /*70c0*/  HADD2.F32 R68, -RZ, R67.H1_H1 ;  /* 0x30000043ff447230 */ /* 0x000fe20000004100 */
[----:B------:R-:W-:Y:S01]  /*70d0*/  LOP3.LUT P5, RZ, R101, 0x80, RZ, 0xc0, !PT ;  /* 0x0000008065ff7812 */ /* 0x000fe200078ac0ff */
[--C-:B------:R-:W-:Y:S01]  /*70e0*/  HADD2.F32 R55, -RZ, R57.reuse.H0_H0 ;  /* 0x20000039ff377230 */ /* 0x100fe20000004100 */
[----:B------:R-:W-:Y:S01]  /*70f0*/  F2FP.F16.E4M3.UNPACK_B R69, R84.H1 ;  /* 0x00000054ff45723e */ /* 0x000fe200030006ff */
[----:B------:R-:W-:Y:S01]  /*7100*/  HADD2.F32 R58, -RZ, R57.H1_H1 ;  /* 0x30000039ff3a7230 */ /* 0x000fe20000004100 */
[-C--:B------:R-:W-:Y:S01]  /*7110*/  F2FP.F16.E4M3.UNPACK_B R71, R85.reuse ;  /* 0x00000055ff47723e */ /* 0x080fe200020006ff */
[----:B------:R-:W-:Y:S01]  /*7120*/  HADD2.F32 R57, -RZ, R59.H0_H0 ;  /* 0x2000003bff397230 */ /* 0x000fe20000004100 */
[----:B------:R-:W-:Y:S01]  /*7130*/  F2FP.F16.E4M3.UNPACK_B R73, R85.H1 ;  /* 0x00000055ff49723e */ /* 0x000fe200030006ff */
[----:B------:R-:W-:Y:S01]  /*7140*/  HADD2.F32 R59, -RZ, R61.H0_H0 ;  /* 0x2000003dff3b7230 */ /* 0x000fe20000004100 */
[-C--:B------:R-:W-:Y:S01]  /*7150*/  F2FP.F16.E4M3.UNPACK_B R75, R86.reuse ;  /* 0x00000056ff4b723e */ /* 0x080fe200020006ff */
[----:B------:R-:W-:Y:S01]  /*7160*/  HADD2.F32 R72, -RZ, R71.H1_H1 ;  /* 0x30000047ff487230 */ /* 0x000fe20000004100 */
[----:B------:R-:W-:Y:S01]  /*7170*/  F2FP.F16.E4M3.UNPACK_B R77, R86.H1 ;  /* 0x00000056ff4d723e */ /* 0x000fe200030006ff */
[----:B------:R-:W-:Y:S01]  /*7180*/  HADD2.F32 R62, -RZ, R61.H1_H1 ;  /* 0x3000003dff3e7230 */ /* 0x000fe20000004100 */
[----:B------:R-:W-:Y:S01]  /*7190*/  F2FP.F16.E4M3.UNPACK_B R79, R87.H1 ;  /* 0x00000057ff4f723e */ /* 0x000fe200030006ff */
[----:B------:R-:W-:Y:S01]  /*71a0*/  HADD2.F32 R61, -RZ, R63.H0_H0 ;  /* 0x2000003fff3d7230 */ /* 0x000fe20000004100 */
[----:B------:R-:W-:Y:S01]  /*71b0*/  ISETP.NE.AND P0, PT, R109, RZ, PT ;  /* 0x000000ff6d00720c */ /* 0x000fe20003f05270 */
[C---:B--2---:R-:W-:Y:S01]  /*71c0*/  FMUL R0, R46.reuse, R4 ;  /* 0x000000042e007220 */ /* 0x044fe20000400000 */
[C---:B------:R-:W-:Y:S01]  /*71d0*/  FMUL R2, R46.reuse, R5 ;  /* 0x000000052e027220 */ /* 0x040fe20000400000 */
[C---:B------:R-:W-:Y:S01]  /*71e0*/  FMUL R4, R46.reuse, R8 ;  /* 0x000000082e047220 */ /* 0x040fe20000400000 */
[C---:B------:R-:W-:Y:S01]  /*71f0*/  FMUL R5, R46.reuse, R9 ;  /* 0x000000092e057220 */ /* 0x040fe20000400000 */
[C---:B------:R-:W-:Y:S01]  /*7200*/  FFMA R0, R49.reuse, R50, R0 ;  /* 0x0000003231007223 */ /* 0x040fe20000000000 */
[C---:B------:R-:W-:Y:S01]  /*7210*/  FFMA R2, R49.reuse, R51, R2 ;  /* 0x0000003331027223 */ /* 0x040fe20000000002 */
[C---:B------:R-:W-:Y:S01]  /*7220*/  FMUL R8, R46.reuse, R12 ;  /* 0x0000000c2e087220 */ /* 0x040fe20000400000 */
[C---:B------:R-:W-:Y:S01]  /*7230*/  FMUL R9, R46.reuse, R13 ;  /* 0x0000000d2e097220 */ /* 0x040fe20000400000 */
[C---:B------:R-:W-:Y:S01]  /*7240*/  FMUL R12, R46.reuse, R16 ;  /* 0x000000102e0c7220 */ /* 0x040fe20000400000 */
[C---:B------:R-:W-:Y:S01]  /*7250*/  FMUL R13, R46.reuse, R17 ;  /* 0x000000112e0d7220 */ /* 0x040fe20000400000 */
[C---:B------:R-:W-:Y:S01]  /*7260*/  FMUL R16, R46.reuse, R20 ;  /* 0x000000142e107220 */ /* 0x040fe20000400000 */
[C---:B------:R-:W-:Y:S01]  /*7270*/  FMUL R17, R46.reuse, R21 ;  /* 0x000000152e117220 */ /* 0x040fe20000400000 */
[C---:B------:R-:W-:Y:S01]  /*7280*/  FMUL R20, R46.reuse, R24 ;  /* 0x000000182e147220 */ /* 0x040fe20000400000 */
[C---:B------:R-:W-:Y:S01]  /*7290*/  FMUL R21, R46.reuse, R25 ;  /* 0x000000192e157220 */ /* 0x040fe20000400000 */
[----:B------:R-:W-:Y:S02]  /*72a0*/  HADD2.F32 R76, -RZ, R75.H1_H1 ;  /* 0x3000004bff4c7230 */ /* 0x000fe40000004100 */
[C---:B------:R-:W-:Y:S01]  /*72b0*/  FMUL R24, R46.reuse, R28 ;  /* 0x0000001c2e187220 */ /* 0x040fe20000400000 */
[C---:B------:R-:W-:Y:S01]  /*72c0*/  FMUL R25, R46.reuse, R29 ;  /* 0x0000001d2e197220 */ /* 0x040fe20000400000 */
[C---:B------:R-:W-:Y:S01]  /*72d0*/  FMUL R28, R46.reuse, R32 ;  /* 0x000000202e1c7220 */ /* 0x040fe20000400000 */
[C---:B------:R-:W-:Y:S01]  /*72e0*/  FMUL R29, R46.reuse, R33 ;  /* 0x000000212e1d7220 */ /* 0x040fe20000400000 */
[C---:B------:R-:W-:Y:S01]  /*72f0*/  FMUL R3, R46.reuse, R6 ;  /* 0x000000062e037220 */ /* 0x040fe20000400000 */
[C---:B------:R-:W-:Y:S01]  /*7300*/  FMUL R7, R46.reuse, R7 ;  /* 0x000000072e077220 */ /* 0x040fe20000400000 */
[----:B------:R-:W-:Y:S01]  /*7310*/  FMUL R6, R46, R10 ;  /* 0x0000000a2e067220 */ /* 0x000fe20000400000 */
[----:B------:R-:W-:Y:S01]  /*7320*/  F2FP.F16.E4M3.UNPACK_B R50, R87 ;  /* 0x00000057ff32723e */ /* 0x000fe200020006ff */
[C---:B------:R-:W-:Y:S01]  /*7330*/  FFMA R3, R49.reuse, R52, R3 ;  /* 0x0000003431037223 */ /* 0x040fe20000000003 */
[C---:B------:R-:W-:Y:S01]  /*7340*/  FFMA R7, R49.reuse, R54, R7 ;  /* 0x0000003631077223 */ /* 0x040fe20000000007 */
[----:B------:R-:W-:Y:S01]  /*7350*/  @P6 SHF.L.U32 R32, R104, 0x1f, RZ ;  /* 0x0000001f68206819 */ /* 0x000fe200000006ff */
[C---:B------:R-:W-:Y:S01]  /*7360*/  FFMA R4, R49.reuse, R53, R4 ;  /* 0x0000003531047223 */ /* 0x040fe20000000004 */
[----:B------:R-:W-:Y:S01]  /*7370*/  FFMA R5, R49, R56, R5 ;  /* 0x0000003831057223 */ /* 0x000fe20000000005 */
[C---:B------:R-:W-:Y:S01]  /*7380*/  FMUL R11, R46.reuse, R11 ;  /* 0x0000000b2e0b7220 */ /* 0x040fe20000400000 */
[----:B------:R-:W-:Y:S01]  /*7390*/  F2FP.SATFINITE.E4M3.F32.PACK_AB_MERGE_C R113, R7, R3, RZ ;  /* 0x000000030771723e */ /* 0x000fe200048070ff */
[C---:B------:R-:W-:Y:S01]  /*73a0*/  FFMA R6, R49.reuse, R55, R6 ;  /* 0x0000003731067223 */ /* 0x040fe20000000006 */
[----:B------:R-:W-:Y:S01]  /*73b0*/  FMUL R10, R46, R14 ;  /* 0x0000000e2e0a7220 */ /* 0x000fe20000400000 */
[C---:B------:R-:W-:Y:S01]  /*73c0*/  FFMA R11, R49.reuse, R58, R11 ;  /* 0x0000003a310b7223 */ /* 0x040fe2000000000b */
[----:B------:R-:W-:Y:S01]  /*73d0*/  F2FP.SATFINITE.E4M3.F32.PACK_AB_MERGE_C R116, R2, R0, R113 ;  /* 0x000000000274723e */ /* 0x000fe20004807071 */
[C---:B------:R-:W-:Y:S01]  /*73e0*/  FMUL R15, R46.reuse, R15 ;  /* 0x0000000f2e0f7220 */ /* 0x040fe20000400000 */
[----:B------:R-:W-:Y:S01]  /*73f0*/  MOV R113, 0x10 ;  /* 0x0000001000717802 */ /* 0x000fe20000000f00 */
[----:B------:R-:W-:Y:S01]  /*7400*/  FFMA R8, R49, R57, R8 ;  /* 0x0000003931087223 */ /* 0x000fe20000000008 */
[----:B------:R-:W-:Y:S01]  /*7410*/  F2FP.SATFINITE.E4M3.F32.PACK_AB_MERGE_C R117, R11, R6, RZ ;  /* 0x000000060b75723e */ /* 0x000fe200048070ff */
[----:B------:R-:W-:Y:S01]  /*7420*/  FFMA R9, R49, R60, R9 ;  /* 0x0000003c31097223 */ /* 0x000fe20000000009 */
[--C-:B------:R-:W-:Y:S01]  /*7430*/  HADD2.F32 R63, -RZ, R65.reuse.H0_H0 ;  /* 0x20000041ff3f7230 */ /* 0x100fe20000004100 */
[----:B------:R-:W-:Y:S01]  /*7440*/  SEL R124, R113, 0xfffffff0, !P5 ;  /* 0xfffffff0717c7807 */ /* 0x000fe20006800000 */
[----:B------:R-:W-:Y:S01]  /*7450*/  FFMA R10, R49, R59, R10 ;  /* 0x0000003b310a7223 */ /* 0x000fe2000000000a */
[----:B------:R-:W-:Y:S01]  /*7460*/  F2FP.SATFINITE.E4M3.F32.PACK_AB_MERGE_C R117, R5, R4, R117 ;  /* 0x000000040575723e */ /* 0x000fe20004807075 */
[----:B------:R-:W-:Y:S01]  /*7470*/  FFMA R15, R49, R62, R15 ;  /* 0x0000003e310f7223 */ /* 0x000fe2000000000f */
[----:B------:R-:W-:Y:S01]  /*7480*/  IADD3 R113, PT, PT, R125, R124, RZ ;  /* 0x0000007c7d717210 */ /* 0x000fe20007ffe0ff */
[C---:B------:R-:W-:Y:S01]  /*7490*/  FFMA R12, R49.reuse, R61, R12 ;  /* 0x0000003d310c7223 */ /* 0x040fe2000000000c */
[----:B------:R-:W-:Y:S01]  /*74a0*/  FFMA R13, R49, R64, R13 ;  /* 0x00000040310d7223 */ /* 0x000fe2000000000d */
[--C-:B------:R-:W-:Y:S01]  /*74b0*/  HADD2.F32 R51, -RZ, R50.reuse.H0_H0 ;  /* 0x20000032ff337230 */ /* 0x100fe20000004100 */
[----:B------:R-:W-:Y:S01]  /*74c0*/  F2FP.SATFINITE.E4M3.F32.PACK_AB_MERGE_C R118, R15, R10, RZ ;  /* 0x0000000a0f76723e */ /* 0x000fe200048070ff */
[----:B------:R-:W-:Y:S02]  /*74d0*/  HADD2.F32 R50, -RZ, R50.H1_H1 ;  /* 0x30000032ff327230 */ /* 0x000fe40000004100 */
[C---:B------:R-:W-:Y:S01]  /*74e0*/  FMUL R14, R46.reuse, R18 ;  /* 0x000000122e0e7220 */ /* 0x040fe20000400000 */
[----:B------:R-:W-:Y:S02]  /*74f0*/  HADD2.F32 R66, -RZ, R65.H1_H1 ;  /* 0x30000041ff427230 */ /* 0x000fe40000004100 */
[C---:B------:R-:W-:Y:S01]  /*7500*/  FMUL R19, R46.reuse, R19 ;  /* 0x000000132e137220 */ /* 0x040fe20000400000 */
[----:B------:R-:W-:Y:S02]  /*7510*/  HADD2.F32 R65, -RZ, R67.H0_H0 ;  /* 0x20000043ff417230 */ /* 0x000fe40000004100 */
[C---:B------:R-:W-:Y:S01]  /*7520*/  FFMA R14, R49.reuse, R63, R14 ;  /* 0x0000003f310e7223 */ /* 0x040fe2000000000e */
[--C-:B------:R-:W-:Y:S02]  /*7530*/  HADD2.F32 R67, -RZ, R69.reuse.H0_H0 ;  /* 0x20000045ff437230 */ /* 0x100fe40000004100 */
[C---:B------:R-:W-:Y:S01]  /*7540*/  FMUL R18, R46.reuse, R22 ;  /* 0x000000162e127220 */ /* 0x040fe20000400000 */
[----:B------:R-:W-:Y:S02]  /*7550*/  HADD2.F32 R70, -RZ, R69.H1_H1 ;  /* 0x30000045ff467230 */ /* 0x000fe40000004100 */
[C---:B------:R-:W-:Y:S01]  /*7560*/  FFMA R19, R49.reuse, R66, R19 ;  /* 0x0000004231137223 */ /* 0x040fe20000000013 */
[----:B------:R-:W-:Y:S02]  /*7570*/  HADD2.F32 R69, -RZ, R71.H0_H0 ;  /* 0x20000047ff457230 */ /* 0x000fe40000004100 */
[C---:B------:R-:W-:Y:S01]  /*7580*/  FMUL R23, R46.reuse, R23 ;  /* 0x000000172e177220 */ /* 0x040fe20000400000 */
[C---:B------:R-:W-:Y:S01]  /*7590*/  FFMA R16, R49.reuse, R65, R16 ;  /* 0x0000004131107223 */ /* 0x040fe20000000010 */
[C---:B------:R-:W-:Y:S01]  /*75a0*/  FFMA R17, R49.reuse, R68, R17 ;  /* 0x0000004431117223 */ /* 0x040fe20000000011 */
[--C-:B------:R-:W-:Y:S02]  /*75b0*/  HADD2.F32 R71, -RZ, R73.reuse.H0_H0 ;  /* 0x20000049ff477230 */ /* 0x100fe40000004100 */
[C---:B------:R-:W-:Y:S01]  /*75c0*/  FFMA R18, R49.reuse, R67, R18 ;  /* 0x0000004331127223 */ /* 0x040fe20000000012 */
[----:B------:R-:W-:Y:S02]  /*75d0*/  HADD2.F32 R74, -RZ, R73.H1_H1 ;  /* 0x30000049ff4a7230 */ /* 0x000fe40000004100 */
[C---:B------:R-:W-:Y:S01]  /*75e0*/  FMUL R22, R46.reuse, R26 ;  /* 0x0000001a2e167220 */ /* 0x040fe20000400000 */
[----:B------:R-:W-:Y:S02]  /*75f0*/  HADD2.F32 R73, -RZ, R75.H0_H0 ;  /* 0x2000004bff497230 */ /* 0x000fe40000004100 */
[C---:B------:R-:W-:Y:S01]  /*7600*/  FFMA R23, R49.reuse, R70, R23 ;  /* 0x0000004631177223 */ /* 0x040fe20000000017 */
[C---:B------:R-:W-:Y:S01]  /*7610*/  FMUL R27, R46.reuse, R27 ;  /* 0x0000001b2e1b7220 */ /* 0x040fe20000400000 */
[C---:B------:R-:W-:Y:S01]  /*7620*/  FFMA R20, R49.reuse, R69, R20 ;  /* 0x0000004531147223 */ /* 0x040fe20000000014 */
[C---:B------:R-:W-:Y:S01]  /*7630*/  FFMA R21, R49.reuse, R72, R21 ;  /* 0x0000004831157223 */ /* 0x040fe20000000015 */
[--C-:B------:R-:W-:Y:S02]  /*7640*/  HADD2.F32 R75, -RZ, R77.reuse.H0_H0 ;  /* 0x2000004dff4b7230 */ /* 0x100fe40000004100 */
[C---:B------:R-:W-:Y:S01]  /*7650*/  FFMA R22, R49.reuse, R71, R22 ;  /* 0x0000004731167223 */ /* 0x040fe20000000016 */
[----:B------:R-:W-:Y:S02]  /*7660*/  HADD2.F32 R78, -RZ, R77.H1_H1 ;  /* 0x3000004dff4e7230 */ /* 0x000fe40000004100 */
[C---:B------:R-:W-:Y:S01]  /*7670*/  FMUL R26, R46.reuse, R30 ;  /* 0x0000001e2e1a7220 */ /* 0x040fe20000400000 */
        /* <DEDUP_REMOVED lines=8> */
[----:B------:R-:W-:Y:S01]  /*7700*/  FFMA R31, R49, R78, R31 ;  /* 0x0000004e311f7223 */ /* 0x000fe2000000001f */
[----:B------:R-:W-:Y:S01]  /*7710*/  FMUL R35, R46, R35 ;  /* 0x000000232e237220 */ /* 0x000fe20000400000 */
[----:B------:R-:W-:Y:S01]  /*7720*/  F2FP.SATFINITE.E4M3.F32.PACK_AB_MERGE_C R119, R19, R14, RZ ;  /* 0x0000000e1377723e */ /* 0x000fe200048070ff */
[C---:B------:R-:W-:Y:S01]  /*7730*/  FFMA R28, R49.reuse, R51, R28 ;  /* 0x00000033311c7223 */ /* 0x040fe2000000001c */
[C---:B------:R-:W-:Y:S01]  /*7740*/  FFMA R29, R49.reuse, R50, R29 ;  /* 0x00000032311d7223 */ /* 0x040fe2000000001d */
[C---:B------:R-:W-:Y:S01]  /*7750*/  FFMA R30, R49.reuse, R77, R30 ;  /* 0x0000004d311e7223 */ /* 0x040fe2000000001e */
[----:B------:R-:W-:Y:S01]  /*7760*/  FFMA R35, R49, R52, R35 ;  /* 0x0000003431237223 */ /* 0x000fe20000000023 */
[----:B------:R-:W-:Y:S02]  /*7770*/  F2FP.SATFINITE.E4M3.F32.PACK_AB_MERGE_C R118, R9, R8, R118 ;  /* 0x000000080976723e */ /* 0x000fe40004807076 */
[----:B------:R-:W-:Y:S02]  /*7780*/  F2FP.SATFINITE.E4M3.F32.PACK_AB_MERGE_C R119, R13, R12, R119 ;  /* 0x0000000c0d77723e */ /* 0x000fe40004807077 */
[----:B------:R-:W-:Y:S02]  /*7790*/  F2FP.SATFINITE.E4M3.F32.PACK_AB_MERGE_C R120, R23, R18, RZ ;  /* 0x000000121778723e */ /* 0x000fe400048070ff */
[----:B------:R-:W-:Y:S01]  /*77a0*/  F2FP.SATFINITE.E4M3.F32.PACK_AB_MERGE_C R121, R27, R22, RZ ;  /* 0x000000161b79723e */ /* 0x000fe200048070ff */
[----:B------:R1:W-:Y:S01]  /*77b0*/  STS.128 [R100+UR49+0x2300], R116 ;  /* 0x0023007464007988 */ /* 0x0003e20008000c31 */
[----:B------:R-:W-:Y:S02]  /*77c0*/  F2FP.SATFINITE.E4M3.F32.PACK_AB_MERGE_C R122, R31, R26, RZ ;  /* 0x0000001a1f7a723e */ /* 0x000fe400048070ff */
[----:B------:R-:W-:Y:S02]  /*77d0*/  F2FP.SATFINITE.E4M3.F32.PACK_AB_MERGE_C R123, R35, R30, RZ ;  /* 0x0000001e237b723e */ /* 0x000fe400048070ff */
[----:B------:R-:W-:Y:S02]  /*77e0*/  F2FP.SATFINITE.E4M3.F32.PACK_AB_MERGE_C R120, R17, R16, R120 ;  /* 0x000000101178723e */ /* 0x000fe40004807078 */
[----:B------:R-:W-:Y:S02]  /*77f0*/  F2FP.SATFINITE.E4M3.F32.PACK_AB_MERGE_C R121, R21, R20, R121 ;  /* 0x000000141579723e */ /* 0x000fe40004807079 */
[----:B------:R-:W-:Y:S02]  /*7800*/  F2FP.SATFINITE.E4M3.F32.PACK_AB_MERGE_C R122, R25, R24, R122 ;  /* 0x00000018197a723e */ /* 0x000fe4000480707a */
[----:B------:R-:W-:Y:S02]  /*7810*/  F2FP.SATFINITE.E4M3.F32.PACK_AB_MERGE_C R123, R29, R28, R123 ;  /* 0x0000001c1d7b723e */ /* 0x000fe4000480707b */
[----:B------:R-:W-:Y:S03]  /*7820*/  LEA R125, R105, UR49, 0x3 ;  /* 0x00000031697d7c11 */ /* 0x000fe6000f8e18ff */
[----:B------:R1:W-:Y:S01]  /*7830*/  STS.128 [R113+0x2300], R120 ;  /* 0x0023007871007388 */ /* 0x0003e20000000c00 */
[----:B------:R-:W-:Y:S01]  /*7840*/  @!PT LDS RZ, [RZ] ;  /* 0x00000000fffff984 */ /* 0x000fe20000000800 */
[----:B------:R-:W-:Y:S01]  /*7850*/  @!PT LDS RZ, [RZ] ;  /* 0x00000000fffff984 */ /* 0x000fe20000000800 */
[----:B------:R-:W-:Y:S01]  /*7860*/  @!PT LDS RZ, [RZ] ;  /* 0x00000000fffff984 */ /* 0x000fe20000000800 */
[----:B------:R-:W-:Y:S01]  /*7870*/  @!PT LDS RZ, [RZ] ;  /* 0x00000000fffff984 */ /* 0x000fe20000000800 */
[----:B------:R2:W-:Y:S07]  /*7880*/  MEMBAR.ALL.CTA ;  /* 0x0000000000007992 */ /* 0x0005ee0000008000 */
[----:B--2---:R-:W2:Y:S02]  /*7890*/  FENCE.VIEW.ASYNC.S ;  /* 0x00000000000073c6 */ /* 0x004ea40000000000 */
[----:B--2---:R-:W-:Y:S06]  /*78a0*/  BAR.SYNC.DEFER_BLOCKING 0x1, 0x80 ;  /* 0x0042000000007b1d */ /* 0x004fec0000010000 */
[----:B------:R-:W-:Y:S05]  /*78b0*/  @P0 BRA `(.L_x_136) ;  /* 0x0000000000380947 */ /* 0x000fea0003800000 */
[----:B------:R-:W-:Y:S02]  /*78c0*/  UIADD3 UR4, UPT, UPT, UR49, 0x2300, URZ ;  /* 0x0000230031047890 */ /* 0x000fe4000fffe0ff */
[----:B------:R-:W-:Y:S01]  /*78d0*/  UIADD3 UR8, UP0, UPT, UR52, 0x680, URZ ;  /* 0x0000068034087890 */ /* 0x000fe2000ff1e0ff */
[----:B------:R-:W-:Y:S01]  /*78e0*/  UMOV UR43, UR36 ;  /* 0x00000024002b7c82 */ /* 0x000fe20008000000 */
[----:B------:R-:W-:Y:S02]  /*78f0*/  UIADD3 UR5, UPT, UPT, UR41, 0x40, URZ ;  /* 0x0000004029057890 */ /* 0x000fe4000fffe0ff */
[----:B------:R-:W-:Y:S01]  /*7900*/  MOV R108, UR4 ;  /* 0x00000004006c7c02 */ /* 0x000fe20008000f00 */
[----:B------:R-:W-:Y:S02]  /*7910*/  UIADD3.X UR9, UPT, UPT, URZ, UR53, URZ, UP0, !UPT ;  /* 0x00000035ff097290 */ /* 0x000fe400087fe4ff */
[----:B------:R-:W-:Y:S01]  /*7920*/  UIADD3 UR4, UPT, UPT, UR49, 0x2b00, URZ ;  /* 0x00002b0031047890 */ /* 0x000fe2000fffe0ff */
[----:B------:R-:W-:Y:S01]  /*7930*/  R2UR UR40, R108 ;  /* 0x000000006c2872ca */ /* 0x000fe200000e0000 */
[----:B------:R-:W-:Y:S01]  /*7940*/  UMOV UR6, UR42 ;  /* 0x0000002a00067c82 */ /* 0x000fe20008000000 */
[----:B------:R-:W-:Y:S11]  /*7950*/  UMOV UR7, UR36 ;  /* 0x0000002400077c82 */ /* 0x000ff60008000000 */
[----:B------:R2:W-:Y:S01]  /*7960*/  UTMASTG.3D [UR40], [UR8] ;  /* 0x00000028080073b5 */ /* 0x0005e20008010000 */
[----:B------:R2:W-:Y:S01]  /*7970*/  UTMASTG.3D [UR4], [UR8] ;  /* 0x00000004080073b5 */ /* 0x0005e20008010000 */
[----:B------:R0:W-:Y:S01]  /*7980*/  UTMACMDFLUSH ;  /* 0x00000000000079b7 */ /* 0x0001e20000000000 */
[----:B--2---:R-:W-:Y:S04]  /*7990*/  DEPBAR.LE SB0, 0x1 ;  /* 0x000080400000791a */ /* 0x004fe80000000000 */
.L_x_136:
[----:B------:R-:W-:Y:S05]  /*79a0*/  BSYNC.RECONVERGENT B0 ;  /* 0x0000000000007941 */ /* 0x000fea0003800200 */
.L_x_135:
[----:B------:R-:W-:Y:S06]  /*79b0*/  BAR.SYNC.DEFER_BLOCKING 0x1, 0x80 ;  /* 0x0042000000007b1d */ /* 0x000fec0000010000 */
[----:B------:R-:W2:Y:S01]  /*79c0*/  @P6 SYNCS.PHASECHK.TRANS64.TRYWAIT P0, [R125+URZ+0x1a0], R32 ;  /* 0x0001a0207d0065a7 */ /* 0x000ea200080011ff */
[----:B------:R-:W-:Y:S01]  /*79d0*/  BSSY B1, `(.L_x_137) ;  /* 0x0000020000017945 */ /* 0x000fe20003800000 */
[----:B--2---:R-:W-:Y:S03]  /*79e0*/  @P6 SEL R114, RZ, 0x1, !P0 ;  /* 0x00000001ff726807 */ /* 0x004fe60004000000 */
[----:B------:R-:W-:Y:S05]  /*79f0*/  @!P6 BRA `(.L_x_138) ;  /* 0x000000000074e947 */ /* 0x000fea0003800000 */
[----:B------:R-:W-:Y:S01]  /*7a00*/  ISETP.NE.AND P1, PT, R115, RZ, PT ;  /* 0x000000ff7300720c */ /* 0x000fe20003f25270 */
[----:B------:R-:W-:Y:S01]  /*7a10*/  BSSY B0, `(.L_x_139) ;  /* 0x0000009000007945 */ /* 0x000fe20003800000 */
[----:B------:R-:W-:Y:S11]  /*7a20*/  ISETP.NE.AND P0, PT, R114, RZ, PT ;  /* 0x000000ff7200720c */ /* 0x000ff60003f05270 */
[----:B------:R-:W-:Y:S05]  /*7a30*/  @P1 IMAD R0, R105, 0x1000, R100 ;  /* 0x0000100069001824 */ /* 0x000fea00078e0264 */
[----:B------:R-:W-:Y:S05]  /*7a40*/  @P1 IADD3 R3, PT, PT, R0, UR49, RZ ;  /* 0x0000003100031c10 */ /* 0x000fea000fffe0ff */
[----:B------:R-:W-:Y:S01]  /*7a50*/  @P1 IMAD.IADD R3, R3, 0x1, R124 ;  /* 0x0000000103031824 */ /* 0x000fe200078e027c */
[----:B------:R-:W-:Y:S06]  /*7a60*/  @P0 BRA `(.L_x_140) ;  /* 0x00000000000c0947 */ /* 0x000fec0003800000 */
[----:B------:R-:W-:Y:S04]  /*7a70*/  SHF.L.U32 R2, R104, 0x1f, RZ ;  /* 0x0000001f68027819 */ /* 0x000fe800000006ff */
[----:B------:R-:W2:Y:S02]  /*7a80*/  SYNCS.PHASECHK.TRANS64.TRYWAIT P0, [R125+URZ+0x1a0], R2 ;  /* 0x0001a0027d0075a7 */ /* 0x000ea400080011ff */
[----:B--2---:R-:W-:Y:S05]  /*7a90*/  @!P0 BRA `(.L_x_141) ;  /* 0x0000002000188947 */ /* 0x004fea0003800000 */
.L_x_140:
[----:B------:R-:W-:Y:S05]  /*7aa0*/  BSYNC B0 ;  /* 0x0000000000007941 */ /* 0x000fea0003800000 */
.L_x_139:
[----:B------:R-:W-:Y:S01]  /*7ab0*/  ISETP.NE.AND P0, PT, R115, RZ, PT ;  /* 0x000000ff7300720c */ /* 0x000fe20003f05270 */
[----:B--2---:R-:W-:Y:S02]  /*7ac0*/  VIADD R125, R125, 0x1b0 ;  /* 0x000001b07d7d7836 */ /* 0x004fe40000000000 */
[----:B------:R-:W-:Y:S02]  /*7ad0*/  IMAD.U32 R2, RZ, RZ, UR37 ;  /* 0x00000025ff027e24 */ /* 0x000fe4000f8e00ff */
[----:B------:R-:W-:Y:S03]  /*7ae0*/  VIADD R105, R105, 0x1 ;  /* 0x0000000169697836 */ /* 0x000fe60000000000 */
[----:B------:R-:W-:Y:S05]  /*7af0*/  PRMT R2, R2, 0x654, R125 ;  /* 0x0000065402027816 */ /* 0x000fea000000007d */
[----:B------:R2:W3:Y:S04]  /*7b00*/  @P0 LDS.128 R80, [R0+UR49+0x300] ;  /* 0x0003003100500984 */ /* 0x0004e80008000c00 */
[----:B------:R2:W4:Y:S01]  /*7b10*/  @P0 LDS.128 R84, [R3+0x300] ;  /* 0x0003000003540984 */ /* 0x0005220000000c00 */
        /* <DEDUP_REMOVED lines=11> */
.L_x_138:
[----:B------:R-:W-:Y:S05]  /*7bd0*/  BSYNC B1 ;  /* 0x0000000000017941 */ /* 0x000fea0003800000 */
.L_x_137:
[----:B--2---:R-:W-:Y:S05]  /*7be0*/  VIADD R3, R48, 0x20 ;  /* 0x0000002030037836 */ /* 0x004fea0000000000 */
[----:B------:R-:W-:Y:S04]  /*7bf0*/  SHF.R.U32.HI R3, RZ, 0x15, R3 ;  /* 0x00000015ff037819 */ /* 0x000fe80000011603 */
[----:B------:R-:W-:Y:S11]  /*7c00*/  LOP3.LUT P0, RZ, R3, 0x3, R102, 0x48, !PT ;  /* 0x0000000303ff7812 */ /* 0x000ff60007804866 */
[----:B------:R-:W-:Y:S02]  /*7c10*/  @!UPT UIADD3 URZ, UPT, UPT, URZ, URZ, URZ ;  /* 0x000000fffffff290 */ /* 0x000fe4000fffe0ff */
[----:B------:R-:W-:Y:S05]  /*7c20*/  @!P0 BRA `(.L_x_142) ;  /* 0x0000000000408947 */ /* 0x000fea0003800000 */
[----:B------:R-:W2:Y:S01]  /*7c30*/  LDCU.64 UR8, c[0x4][0x70] ;  /* 0x01000e00ff0877ac */ /* 0x000ea20008000a00 */
[----:B------:R-:W-:Y:S01]  /*7c40*/  MOV R3, 0x0 ;  /* 0x0000000000037802 */ /* 0x000fe20000000f00 */
[----:B------:R-:W-:Y:S02]  /*7c50*/  HFMA2 R12, -RZ, RZ, 0, 5.9604644775390625e-08 ;  /* 0x00000001ff0c7431 */ /* 0x000fe400000001ff */
[----:B------:R-:W-:Y:S02]  /*7c60*/  IMAD.MOV.U32 R8, RZ, RZ, 0x192 ;  /* 0x00000192ff087424 */ /* 0x000fe400078e00ff */
[----:B------:R-:W-:Y:S01]  /*7c70*/  IMAD.MOV.U32 R13, RZ, RZ, RZ ;  /* 0x000000ffff0d7224 */ /* 0x000fe200078e00ff */
[----:B------:R-:W5:Y:S01]  /*7c80*/  LDCU.64 UR6, c[0x4][0x78] ;  /* 0x01000f00ff0677ac */ /* 0x000f620008000a00 */
[----:B------:R-:W1:Y:S01]  /*7c90*/  LDC.64 R2, c[0x4][R3] ;  /* 0x0100000003027b82 */ /* 0x000e620000000a00 */
[----:B------:R-:W3:Y:S01]  /*7ca0*/  LDCU.64 UR4, c[0x4][0x10] ;  /* 0x01000200ff0477ac */ /* 0x000ee20008000a00 */
[----:B--2---:R-:W-:Y:S01]  /*7cb0*/  MOV R5, UR9 ;  /* 0x0000000900057c02 */ /* 0x004fe20008000f00 */
[----:B------:R-:W-:Y:S01]  /*7cc0*/  IMAD.U32 R4, RZ, RZ, UR8 ;  /* 0x00000008ff047e24 */ /* 0x000fe2000f8e00ff */
[----:B-----5:R-:W-:Y:S01]  /*7cd0*/  MOV R7, UR7 ;  /* 0x0000000700077c02 */ /* 0x020fe20008000f00 */
[----:B------:R-:W-:Y:S01]  /*7ce0*/  IMAD.U32 R6, RZ, RZ, UR6 ;  /* 0x00000006ff067e24 */ /* 0x000fe2000f8e00ff */
[----:B---3--:R-:W-:Y:S01]  /*7cf0*/  MOV R11, UR5 ;  /* 0x00000005000b7c02 */ /* 0x008fe20008000f00 */
[----:B------:R-:W-:Y:S02]  /*7d00*/  IMAD.U32 R10, RZ, RZ, UR4 ;  /* 0x00000004ff0a7e24 */ /* 0x000fe4000f8e00ff */
[----:B------:R-:W-:Y:S07]  /*7d10*/  LEPC R20, `(.L_x_142) ;  /* 0x000000001014794e */ /* 0x000fee0000000000 */
[----:B-1--4-:R-:W-:Y:S05]  /*7d20*/  CALL.ABS.NOINC R2 ;  /* 0x0000000002007343 */ /* 0x012fea0003c00000 */
.L_x_142:
[----:B------:R-:W-:Y:S01]  /*7d30*/  ISETP.NE.AND P0, PT, R109, RZ, PT ;  /* 0x000000ff6d00720c */ /* 0x000fe20003f05270 */
[----:B------:R-:W-:Y:S05]  /*7d40*/  WARPSYNC.ALL ;  /* 0x0000000000007948 */ /* 0x000fea0003800000 */
[----:B------:R-:W-:Y:S01]  /*7d50*/  R2UR UR4, R48 ;  /* 0x00000000300472ca */ /* 0x000fe200000e0000 */
[----:B------:R-:W-:Y:S01]  /*7d60*/  BSSY.RECONVERGENT B0, `(.L_x_143) ;  /* 0x000009f000007945 */ /* 0x000fe20003800200 */
[-C--:B---3--:R-:W-:Y:S02]  /*7d70*/  F2FP.F16.E4M3.UNPACK_B R51, R80.reuse ;  /* 0x00000050ff33723e */ /* 0x088fe400020006ff */
[----:B------:R-:W-:Y:S02]  /*7d80*/  F2FP.F16.E4M3.UNPACK_B R80, R80.H1 ;  /* 0x00000050ff50723e */ /* 0x000fe400030006ff */
[-C--:B------:R-:W-:Y:S01]  /*7d90*/  F2FP.F16.E4M3.UNPACK_B R55, R81.reuse ;  /* 0x00000051ff37723e */ /* 0x080fe200020006ff */
[--C-:B------:R-:W-:Y:S01]  /*7da0*/  HADD2.F32 R50, -RZ, R51.reuse.H0_H0 ;  /* 0x20000033ff327230 */ /* 0x100fe20000004100 */
[----:B------:R-:W-:Y:S01]  /*7db0*/  F2FP.F16.E4M3.UNPACK_B R81, R81.H1 ;  /* 0x00000051ff51723e */ /* 0x000fe200030006ff */
[----:B------:R-:W-:Y:S01]  /*7dc0*/  HADD2.F32 R52, -RZ, R51.H1_H1 ;  /* 0x30000033ff347230 */ /* 0x000fe20000004100 */
[-C--:B------:R-:W-:Y:S01]  /*7dd0*/  F2FP.F16.E4M3.UNPACK_B R59, R82.reuse ;  /* 0x00000052ff3b723e */ /* 0x080fe200020006ff */
[--C-:B------:R-:W-:Y:S01]  /*7de0*/  HADD2.F32 R51, -RZ, R80.reuse.H0_H0 ;  /* 0x20000050ff337230 */ /* 0x100fe20000004100 */
[----:B------:R-:W-:Y:S01]  /*7df0*/  F2FP.F16.E4M3.UNPACK_B R82, R82.H1 ;  /* 0x00000052ff52723e */ /* 0x000fe200030006ff */
[----:B------:R-:W2:Y:S01]  /*7e00*/  LDTM.x32 R4, tmem[UR4+0x20] ;  /* 0x00002004000479ee */ /* 0x000ea200082c0000 */
[----:B------:R-:W-:Y:S01]  /*7e10*/  NOP ;  /* 0x0000000000007918 */ /* 0x000fe20000000000 */
[----:B------:R-:W-:Y:S01]  /*7e20*/  IADD3 R111, PT, PT, R111, 0x210, RZ ;  /* 0x000002106f6f7810 */ /* 0x000fe20007ffe0ff */
[--C-:B------:R-:W-:Y:S01]  /*7e30*/  HADD2.F32 R53, -RZ, R55.reuse.H0_H0 ;  /* 0x20000037ff357230 */ /* 0x100fe20000004100 */
[----:B------:R-:W-:Y:S01]  /*7e40*/  F2FP.F16.E4M3.UNPACK_B R63, R83 ;  /* 0x00000053ff3f723e */ /* 0x000fe200020006ff */
[----:B------:R-:W-:Y:S01]  /*7e50*/  HADD2.F32 R56, -RZ, R55.H1_H1 ;  /* 0x30000037ff387230 */ /* 0x000fe20000004100 */
[----:B------:R-:W-:Y:S01]  /*7e60*/  LOP3.LUT R111, R111, 0xfefffff8, RZ, 0xc0, !PT ;  /* 0xfefffff86f6f7812 */ /* 0x000fe200078ec0ff */
[--C-:B------:R-:W-:Y:S01]  /*7e70*/  HADD2.F32 R57, -RZ, R59.reuse.H0_H0 ;  /* 0x2000003bff397230 */ /* 0x100fe20000004100 */
[----:B----4-:R-:W-:Y:S01]  /*7e80*/  F2FP.F16.E4M3.UNPACK_B R67, R84 ;  /* 0x00000054ff43723e */ /* 0x010fe200020006ff */
[----:B------:R-:W-:Y:S01]  /*7e90*/  HADD2.F32 R60, -RZ, R59.H1_H1 ;  /* 0x3000003bff3c7230 */ /* 0x000fe20000004100 */
[----:B--2---:R2:W-:Y:S01]  /*7ea0*/  SYNCS.ARRIVE.TRANS64.RED.A1T0 RZ, [R111+URZ], RZ ;  /* 0x000000ff6fff79a7 */ /* 0x0045e200081004ff */
[--C-:B------:R-:W-:Y:S01]  /*7eb0*/  HADD2.F32 R61, -RZ, R63.reuse.H0_H0 ;  /* 0x2000003fff3d7230 */ /* 0x100fe20000004100 */
[----:B------:R-:W-:Y:S01]  /*7ec0*/  F2FP.F16.E4M3.UNPACK_B R71, R85 ;  /* 0x00000055ff47723e */ /* 0x000fe200020006ff */
[----:B------:R-:W-:Y:S01]  /*7ed0*/  HADD2.F32 R64, -RZ, R63.H1_H1 ;  /* 0x3000003fff407230 */ /* 0x000fe20000004100 */
[----:B------:R-:W-:Y:S01]  /*7ee0*/  F2FP.F16.E4M3.UNPACK_B R75, R86 ;  /* 0x00000056ff4b723e */ /* 0x000fe200020006ff */
[--C-:B------:R-:W-:Y:S01]  /*7ef0*/  HADD2.F32 R65, -RZ, R67.reuse.H0_H0 ;  /* 0x20000043ff417230 */ /* 0x100fe20000004100 */
[----:B------:R-:W-:Y:S01]  /*7f00*/  F2FP.F16.E4M3.UNPACK_B R79, R87 ;  /* 0x00000057ff4f723e */ /* 0x000fe200020006ff */
[----:B------:R-:W-:Y:S01]  /*7f10*/  HADD2.F32 R68, -RZ, R67.H1_H1 ;  /* 0x30000043ff447230 */ /* 0x000fe20000004100 */
[----:B------:R-:W-:Y:S01]  /*7f20*/  F2FP.F16.E4M3.UNPACK_B R83, R83.H1 ;  /* 0x00000053ff53723e */ /* 0x000fe200030006ff */
[--C-:B------:R-:W-:Y:S01]  /*7f30*/  HADD2.F32 R69, -RZ, R71.reuse.H0_H0 ;  /* 0x20000047ff457230 */ /* 0x100fe20000004100 */
[----:B------:R-:W-:Y:S01]  /*7f40*/  F2FP.F16.E4M3.UNPACK_B R84, R84.H1 ;  /* 0x00000054ff54723e */ /* 0x000fe200030006ff */
[----:B------:R-:W-:Y:S01]  /*7f50*/  HADD2.F32 R71, -RZ, R71.H1_H1 ;  /* 0x30000047ff477230 */ /* 0x000fe20000004100 */
[----:B------:R-:W-:Y:S01]  /*7f60*/  F2FP.F16.E4M3.UNPACK_B R85, R85.H1 ;  /* 0x00000055ff55723e */ /* 0x000fe200030006ff */
[--C-:B------:R-:W-:Y:S02]  /*7f70*/  HADD2.F32 R73, -RZ, R75.reuse.H0_H0 ;  /* 0x2000004bff497230 */ /* 0x100fe40000004100 */
[C---:B------:R-:W-:Y:S01]  /*7f80*/  FMUL R4, R46.reuse, R4 ;  /* 0x000000042e047220 */ /* 0x040fe20000400000 */
        /* <DEDUP_REMOVED lines=16> */
[--C-:B------:R-:W-:Y:S02]  /*8090*/  HADD2.F32 R77, -RZ, R79.reuse.H0_H0 ;  /* 0x2000004fff4d7230 */ /* 0x100fe40000004100 */
[C---:B------:R-:W-:Y:S01]  /*80a0*/  FMUL R28, R46.reuse, R32 ;  /* 0x000000202e1c7220 */ /* 0x040fe20000400000 */
[C---:B------:R-:W-:Y:S01]  /*80b0*/  FMUL R29, R46.reuse, R33 ;  /* 0x000000212e1d7220 */ /* 0x040fe20000400000 */
[----:B------:R-:W-:Y:S02]  /*80c0*/  HADD2.F32 R54, -RZ, R80.H1_H1 ;  /* 0x30000050ff367230 */ /* 0x000fe40000004100 */
[C---:B------:R-:W-:Y:S01]  /*80d0*/  FMUL R6, R46.reuse, R6 ;  /* 0x000000062e067220 */ /* 0x040fe20000400000 */
[----:B------:R-:W-:Y:S02]  /*80e0*/  HADD2.F32 R80, -RZ, R79.H1_H1 ;  /* 0x3000004fff507230 */ /* 0x000fe40000004100 */
[C---:B------:R-:W-:Y:S01]  /*80f0*/  FMUL R7, R46.reuse, R7 ;  /* 0x000000072e077220 */ /* 0x040fe20000400000 */
[--C-:B------:R-:W-:Y:S02]  /*8100*/  HADD2.F32 R55, -RZ, R81.reuse.H0_H0 ;  /* 0x20000051ff377230 */ /* 0x100fe40000004100 */
[C---:B------:R-:W-:Y:S01]  /*8110*/  FFMA R6, R49.reuse, R51, R6 ;  /* 0x0000003331067223 */ /* 0x040fe20000000006 */
[----:B------:R-:W-:Y:S02]  /*8120*/  HADD2.F32 R58, -RZ, R81.H1_H1 ;  /* 0x30000051ff3a7230 */ /* 0x000fe40000004100 */
[C---:B------:R-:W-:Y:S01]  /*8130*/  FFMA R7, R49.reuse, R54, R7 ;  /* 0x0000003631077223 */ /* 0x040fe20000000007 */
[C---:B------:R-:W-:Y:S01]  /*8140*/  FFMA R8, R49.reuse, R53, R8 ;  /* 0x0000003531087223 */ /* 0x040fe20000000008 */
[----:B------:R-:W-:Y:S01]  /*8150*/  FFMA R9, R49, R56, R9 ;  /* 0x0000003831097223 */ /* 0x000fe20000000009 */
[C---:B------:R-:W-:Y:S01]  /*8160*/  FMUL R10, R46.reuse, R10 ;  /* 0x0000000a2e0a7220 */ /* 0x040fe20000400000 */
[C---:B------:R-:W-:Y:S01]  /*8170*/  FMUL R11, R46.reuse, R11 ;  /* 0x0000000b2e0b7220 */ /* 0x040fe20000400000 */
[--C-:B------:R-:W-:Y:S01]  /*8180*/  HADD2.F32 R59, -RZ, R82.reuse.H0_H0 ;  /* 0x20000052ff3b7230 */ /* 0x100fe20000004100 */
[----:B-1----:R-:W-:Y:S01]  /*8190*/  F2FP.SATFINITE.E4M3.F32.PACK_AB_MERGE_C R116, R7, R6, RZ ;  /* 0x000000060774723e */ /* 0x002fe200048070ff */
[C---:B------:R-:W-:Y:S01]  /*81a0*/  FFMA R10, R49.reuse, R55, R10 ;  /* 0x00000037310a7223 */ /* 0x040fe2000000000a */
[C---:B------:R-:W-:Y:S01]  /*81b0*/  FFMA R11, R49.reuse, R58, R11 ;  /* 0x0000003a310b7223 */ /* 0x040fe2000000000b */
[C---:B------:R-:W-:Y:S01]  /*81c0*/  FFMA R12, R49.reuse, R57, R12 ;  /* 0x00000039310c7223 */ /* 0x040fe2000000000c */
[----:B------:R-:W-:Y:S01]  /*81d0*/  F2FP.F16.E4M3.UNPACK_B R86, R86.H1 ;  /* 0x00000056ff56723e */ /* 0x000fe200030006ff */
[----:B------:R-:W-:Y:S01]  /*81e0*/  FFMA R13, R49, R60, R13 ;  /* 0x0000003c310d7223 */ /* 0x000fe2000000000d */
[----:B------:R-:W-:Y:S01]  /*81f0*/  F2FP.SATFINITE.E4M3.F32.PACK_AB_MERGE_C R116, R5, R4, R116 ;  /* 0x000000040574723e */ /* 0x000fe20004807074 */
[----:B------:R-:W-:Y:S01]  /*8200*/  HADD2.F32 R62, -RZ, R82.H1_H1 ;  /* 0x30000052ff3e7230 */ /* 0x000fe20000004100 */
[----:B------:R-:W-:Y:S01]  /*8210*/  F2FP.SATFINITE.E4M3.F32.PACK_AB_MERGE_C R117, R11, R10, RZ ;  /* 0x0000000a0b75723e */ /* 0x000fe200048070ff */
[C---:B------:R-:W-:Y:S01]  /*8220*/  FMUL R14, R46.reuse, R14 ;  /* 0x0000000e2e0e7220 */ /* 0x040fe20000400000 */
[C---:B------:R-:W-:Y:S01]  /*8230*/  FMUL R15, R46.reuse, R15 ;  /* 0x0000000f2e0f7220 */ /* 0x040fe20000400000 */
[--C-:B------:R-:W-:Y:S01]  /*8240*/  HADD2.F32 R63, -RZ, R83.reuse.H0_H0 ;  /* 0x20000053ff3f7230 */ /* 0x100fe20000004100 */
[----:B------:R-:W-:Y:S01]  /*8250*/  F2FP.SATFINITE.E4M3.F32.PACK_AB_MERGE_C R117, R9, R8, R117 ;  /* 0x000000080975723e */ /* 0x000fe20004807075 */
[C---:B------:R-:W-:Y:S01]  /*8260*/  FFMA R14, R49.reuse, R59, R14 ;  /* 0x0000003b310e7223 */ /* 0x040fe2000000000e */
[C---:B------:R-:W-:Y:S01]  /*8270*/  FFMA R15, R49.reuse, R62, R15 ;  /* 0x0000003e310f7223 */ /* 0x040fe2000000000f */
[C---:B------:R-:W-:Y:S01]  /*8280*/  FFMA R16, R49.reuse, R61, R16 ;  /* 0x0000003d31107223 */ /* 0x040fe20000000010 */
[C---:B------:R-:W-:Y:S01]  /*8290*/  FFMA R17, R49.reuse, R64, R17 ;  /* 0x0000004031117223 */ /* 0x040fe20000000011 */
[----:B------:R-:W-:Y:S02]  /*82a0*/  HADD2.F32 R66, -RZ, R83.H1_H1 ;  /* 0x30000053ff427230 */ /* 0x000fe40000004100 */
[C---:B------:R-:W-:Y:S01]  /*82b0*/  FMUL R18, R46.reuse, R18 ;  /* 0x000000122e127220 */ /* 0x040fe20000400000 */
[C---:B------:R-:W-:Y:S01]  /*82c0*/  FMUL R19, R46.reuse, R19 ;  /* 0x000000132e137220 */ /* 0x040fe20000400000 */
[--C-:B------:R-:W-:Y:S02]  /*82d0*/  HADD2.F32 R67, -RZ, R84.reuse.H0_H0 ;  /* 0x20000054ff437230 */ /* 0x100fe40000004100 */
[C---:B------:R-:W-:Y:S01]  /*82e0*/  FMUL R22, R46.reuse, R22 ;  /* 0x000000162e167220 */ /* 0x040fe20000400000 */
[C---:B------:R-:W-:Y:S01]  /*82f0*/  FFMA R18, R49.reuse, R63, R18 ;  /* 0x0000003f31127223 */ /* 0x040fe20000000012 */
[----:B------:R-:W-:Y:S02]  /*8300*/  HADD2.F32 R70, -RZ, R84.H1_H1 ;  /* 0x30000054ff467230 */ /* 0x000fe40000004100 */
        /* <DEDUP_REMOVED lines=11> */
[----:B------:R-:W-:Y:S01]  /*83c0*/  F2FP.F16.E4M3.UNPACK_B R87, R87.H1 ;  /* 0x00000057ff57723e */ /* 0x000fe200030006ff */
        /* <DEDUP_REMOVED lines=16> */
[----:B------:R-:W-:Y:S01]  /*84d0*/  FFMA R28, R49, R77, R28 ;  /* 0x0000004d311c7223 */ /* 0x000fe2000000001c */
[----:B------:R-:W-:Y:S01]  /*84e0*/  F2FP.SATFINITE.E4M3.F32.PACK_AB_MERGE_C R119, R19, R18, RZ ;  /* 0x000000121377723e */ /* 0x000fe200048070ff */
        /* <DEDUP_REMOVED lines=14> */
[----:B--2---:R-:W-:Y:S03]  /*85d0*/  IADD3 R111, PT, PT, R44, 0x1, RZ ;  /* 0x000000012c6f7810 */ /* 0x004fe60007ffe0ff */
        /* <DEDUP_REMOVED lines=9> */
[----:B------:R-:W-:Y:S02]  /*8670*/  UIADD3 UR12, UP0, UPT, UR52, 0x680, URZ ;  /* 0x00000680340c7890 */ /* 0x000fe4000ff1e0ff */
[----:B------:R-:W-:Y:S02]  /*8680*/  UIADD3 UR9, UPT, UPT, UR41, 0x20, URZ ;  /* 0x0000002029097890 */ /* 0x000fe4000fffe0ff */
[----:B------:R-:W-:Y:S02]  /*8690*/  UIADD3 UR8, UPT, UPT, UR49, 0x3300, URZ ;  /* 0x0000330031087890 */ /* 0x000fe4000fffe0ff */
[----:B------:R-:W-:Y:S01]  /*86a0*/  UIADD3.X UR13, UPT, UPT, URZ, UR53, URZ, UP0, !UPT ;  /* 0x00000035ff0d7290 */ /* 0x000fe200087fe4ff */
[----:B------:R-:W-:Y:S01]  /*86b0*/  UMOV UR10, UR42 ;  /* 0x0000002a000a7c82 */ /* 0x000fe20008000000 */
[----:B------:R-:W-:Y:S01]  /*86c0*/  UMOV UR11, UR36 ;  /* 0x00000024000b7c82 */ /* 0x000fe20008000000 */
[----:B------:R-:W-:Y:S02]  /*86d0*/  UIADD3 UR5, UPT, UPT, UR41, 0x60, URZ ;  /* 0x0000006029057890 */ /* 0x000fe4000fffe0ff */
[----:B------:R-:W-:Y:S01]  /*86e0*/  UIADD3 UR4, UPT, UPT, UR49, 0x3b00, URZ ;  /* 0x00003b0031047890 */ /* 0x000fe2000fffe0ff */
[----:B------:R-:W-:Y:S03]  /*86f0*/  UMOV UR6, UR42 ;  /* 0x0000002a00067c82 */ /* 0x000fe60008000000 */
[----:B------:R2:W-:Y:S01]  /*8700*/  UTMASTG.3D [UR8], [UR12] ;  /* 0x000000080c0073b5 */ /* 0x0005e20008010000 */
[----:B------:R-:W-:Y:S04]  /*8710*/  UMOV UR7, UR36 ;  /* 0x0000002400077c82 */ /* 0x000fe80008000000 */
[----:B------:R2:W-:Y:S01]  /*8720*/  UTMASTG.3D [UR4], [UR12] ;  /* 0x000000040c0073b5 */ /* 0x0005e20008010000 */
[----:B------:R0:W-:Y:S01]  /*8730*/  UTMACMDFLUSH ;  /* 0x00000000000079b7 */ /* 0x0001e20000000000 */
[----:B--2---:R-:W-:Y:S04]  /*8740*/  DEPBAR.LE SB0, 0x1 ;  /* 0x000080400000791a */ /* 0x004fe80000000000 */
.L_x_144:
[----:B------:R-:W-:Y:S05]  /*8750*/  BSYNC.RECONVERGENT B0 ;  /* 0x0000000000007941 */ /* 0x000fea0003800200 */
.L_x_143:
[----:B------:R-:W-:Y:S01]  /*8760*/  BAR.SYNC.DEFER_BLOCKING 0x1, 0x80 ;  /* 0x0042000000007b1d */ /* 0x000fe20000010000 */
[----:B------:R-:W-:Y:S01]  /*8770*/  ISETP.NE.AND P2, PT, R110, RZ, PT ;  /* 0x000000ff6e00720c */ /* 0x000fe20003f45270 */
[----:B------:R-:W-:Y:S01]  /*8780*/  IMAD.IADD R20, R43, 0x1, R94 ;  /* 0x000000012b147824 */ /* 0x000fe200078e025e */
[----:B------:R-:W-:Y:S01]  /*8790*/  ISETP.NE.AND P0, PT, R112, 0x2, PT ;  /* 0x000000027000780c */ /* 0x000fe20003f05270 */
[----:B------:R-:W-:Y:S01]  /*87a0*/  IMAD.IADD R21, R45, 0x1, R96 ;  /* 0x000000012d157824 */ /* 0x000fe200078e0260 */
[----:B------:R-:W-:Y:S02]  /*87b0*/  ISETP.NE.AND P1, PT, R111, 0x4, PT ;  /* 0x000000046f00780c */ /* 0x000fe40003f25270 */
[----:B------:R-:W-:Y:S02]  /*87c0*/  SEL R3, RZ, 0x1, P0 ;  /* 0x00000001ff037807 */ /* 0x000fe40000000000 */
[----:B------:R-:W-:Y:S02]  /*87d0*/  SEL R0, RZ, 0x1, P1 ;  /* 0x00000001ff007807 */ /* 0x000fe40000800000 */
[----:B------:R-:W-:Y:S02]  /*87e0*/  LOP3.LUT R106, R106, R3, RZ, 0x3c, !PT ;  /* 0x000000036a6a7212 */ /* 0x000fe400078e3cff */
[----:B------:R-:W-:Y:S02]  /*87f0*/  LOP3.LUT R107, R107, R0, RZ, 0x3c, !PT ;  /* 0x000000006b6b7212 */ /* 0x000fe400078e3cff */
[----:B------:R-:W-:Y:S02]  /*8800*/  @P2 R2UR UR36, R103 ;  /* 0x00000000672422ca */ /* 0x000fe400000e0000 */
[----:B------:R-:W-:Y:S02]  /*8810*/  SEL R112, R112, RZ, P0 ;  /* 0x000000ff70707207 */ /* 0x000fe40000000000 */
[----:B------:R-:W-:Y:S01]  /*8820*/  SEL R44, R111, RZ, P1 ;  /* 0x000000ff6f2c7207 */ /* 0x000fe20000800000 */
[----:B------:R-:W-:Y:S10]  /*8830*/  @P2 BRA `(.L_x_145) ;  /* 0xffffffd400dc2947 */ /* 0x000ff4000383ffff */
[----:B------:R-:W-:Y:S05]  /*8840*/  EXIT ;  /* 0x000000000000794d */ /* 0x000fea0003800000 */
.L_x_25:
[----:B--2---:R2:W4:Y:S02]  /*8850*/  SYNCS.PHASECHK.TRANS64.TRYWAIT P0, [R3+URZ+0x240], R2 ;  /* 0x00024002030075a7 */ /* 0x00452400080011ff */
[----:B----4-:R-:W-:Y:S05]  /*8860*/  @!P0 NANOSLEEP.SYNCS 0x989680 ;  /* 0x009896800000895d */ /* 0x010fea0003900000 */
[----:B------:R-:W4:Y:S02]  /*8870*/  @!P0 SYNCS.PHASECHK.TRANS64 P0, [R3+URZ+0x240], R2 ;  /* 0x00024002030085a7 */ /* 0x000f2400080010ff */
[----:B----4-:R-:W-:Y:S05]  /*8880*/  @!P0 BRA `(.L_x_25) ;  /* 0xfffffffc00f08947 */ /* 0x010fea000383ffff */
[----:B------:R-:W-:Y:S05]  /*8890*/  BRA `(.L_x_146) ;  /* 0xffffff9000887947 */ /* 0x000fea000383ffff */
.L_x_28:
[----:B-1----:R-:W-:-:S07]  /*88a0*/  MOV R2, UR33 ;  /* 0x0000002100027c02 */ /* 0x002fce0008000f00 */
.L_x_147:
[----:B-1----:R1:W2:Y:S02]  /*88b0*/  SYNCS.PHASECHK.TRANS64.TRYWAIT P0, [R2+URZ+0xd0], R5 ;  /* 0x0000d005020075a7 */ /* 0x0022a400080011ff */
[----:B--2---:R-:W-:Y:S05]  /*88c0*/  @!P0 NANOSLEEP.SYNCS 0x989680 ;  /* 0x009896800000895d */ /* 0x004fea0003900000 */
[----:B------:R-:W2:Y:S02]  /*88d0*/  @!P0 SYNCS.PHASECHK.TRANS64 P0, [R2+URZ+0xd0], R5 ;  /* 0x0000d005020085a7 */ /* 0x000ea400080010ff */
[----:B--2---:R-:W-:Y:S05]  /*88e0*/  @!P0 BRA `(.L_x_147) ;  /* 0xfffffffc00f08947 */ /* 0x004fea000383ffff */
[----:B------:R-:W-:Y:S05]  /*88f0*/  BRA `(.L_x_27) ;  /* 0xffffff9000ec7947 */ /* 0x000fea000383ffff */
.L_x_35:
[----:B-1----:R-:W-:-:S07]  /*8900*/  MOV R2, UR17 ;  /* 0x0000001100027c02 */ /* 0x002fce0008000f00 */
.L_x_148:
[----:B-1----:R1:W2:Y:S02]  /*8910*/  SYNCS.PHASECHK.TRANS64.TRYWAIT P0, [R2+URZ+0xd0], R5 ;  /* 0x0000d005020075a7 */ /* 0x0022a400080011ff */
[----:B--2---:R-:W-:Y:S05]  /*8920*/  @!P0 NANOSLEEP.SYNCS 0x989680 ;  /* 0x009896800000895d */ /* 0x004fea0003900000 */
[----:B------:R-:W2:Y:S02]  /*8930*/  @!P0 SYNCS.PHASECHK.TRANS64 P0, [R2+URZ+0xd0], R5 ;  /* 0x0000d005020085a7 */ /* 0x000ea400080010ff */
[----:B--2---:R-:W-:Y:S05]  /*8940*/  @!P0 BRA `(.L_x_148) ;  /* 0xfffffffc00f08947 */ /* 0x004fea000383ffff */
[----:B------:R-:W-:Y:S05]  /*8950*/  BRA `(.L_x_34) ;  /* 0xffffff9400a47947 */ /* 0x000fea000383ffff */
.L_x_40:
[----:B-1----:R1:W2:Y:S02]  /*8960*/  SYNCS.PHASECHK.TRANS64.TRYWAIT P0, [R2+URZ+0x1d0], R3 ;  /* 0x0001d003020075a7 */ /* 0x0022a400080011ff */
[----:B--2---:R-:W-:Y:S05]  /*8970*/  @!P0 NANOSLEEP.SYNCS 0x989680 ;  /* 0x009896800000895d */ /* 0x004fea0003900000 */
[----:B------:R-:W2:Y:S02]  /*8980*/  @!P0 SYNCS.PHASECHK.TRANS64 P0, [R2+URZ+0x1d0], R3 ;  /* 0x0001d003020085a7 */ /* 0x000ea400080010ff */
[----:B--2---:R-:W-:Y:S05]  /*8990*/  @!P0 BRA `(.L_x_40) ;  /* 0xfffffffc00f08947 */ /* 0x004fea000383ffff */
[----:B------:R-:W-:Y:S05]  /*89a0*/  BRA `(.L_x_149) ;  /* 0xffffff9800447947 */ /* 0x000fea000383ffff */
.L_x_44:
[----:B---3--:R-:W-:-:S07]  /*89b0*/  MOV R0, UR4 ;  /* 0x0000000400007c02 */ /* 0x008fce0008000f00 */
.L_x_150:
[----:B-1----:R1:W2:Y:S02]  /*89c0*/  SYNCS.PHASECHK.TRANS64.TRYWAIT P0, [R0+URZ], R3 ;  /* 0x00000003000075a7 */ /* 0x0022a400080011ff */
[----:B--2---:R-:W-:Y:S05]  /*89d0*/  @!P0 NANOSLEEP.SYNCS 0x989680 ;  /* 0x009896800000895d */ /* 0x004fea0003900000 */
[----:B------:R-:W2:Y:S02]  /*89e0*/  @!P0 SYNCS.PHASECHK.TRANS64 P0, [R0+URZ], R3 ;  /* 0x00000003000085a7 */ /* 0x000ea400080010ff */
[----:B--2---:R-:W-:Y:S05]  /*89f0*/  @!P0 BRA `(.L_x_150) ;  /* 0xfffffffc00f08947 */ /* 0x004fea000383ffff */
[----:B------:R-:W-:Y:S05]  /*8a00*/  BRA `(.L_x_151) ;  /* 0xffffff9c00b47947 */ /* 0x000fea000383ffff */
.L_x_45:
[----:B---3--:R-:W-:-:S07]  /*8a10*/  MOV R0, UR4 ;  /* 0x0000000400007c02 */ /* 0x008fce0008000f00 */
.L_x_152:
[----:B-1----:R1:W2:Y:S02]  /*8a20*/  SYNCS.PHASECHK.TRANS64.TRYWAIT P0, [R0+URZ], R3 ;  /* 0x00000003000075a7 */ /* 0x0022a400080011ff */
[----:B--2---:R-:W-:Y:S05]  /*8a30*/  @!P0 NANOSLEEP.SYNCS 0x989680 ;  /* 0x009896800000895d */ /* 0x004fea0003900000 */
[----:B------:R-:W2:Y:S02]  /*8a40*/  @!P0 SYNCS.PHASECHK.TRANS64 P0, [R0+URZ], R3 ;  /* 0x00000003000085a7 */ /* 0x000ea400080010ff */
[----:B--2---:R-:W-:Y:S05]  /*8a50*/  @!P0 BRA `(.L_x_152) ;  /* 0xfffffffc00f08947 */ /* 0x004fea000383ffff */
[----:B------:R-:W-:Y:S05]  /*8a60*/  BRA `(.L_x_153) ;  /* 0xffffff9c00c07947 */ /* 0x000fea000383ffff */
.L_x_46:
[----:B---3--:R-:W-:-:S07]  /*8a70*/  MOV R0, UR4 ;  /* 0x0000000400007c02 */ /* 0x008fce0008000f00 */
.L_x_154:
[----:B-1----:R1:W2:Y:S02]  /*8a80*/  SYNCS.PHASECHK.TRANS64.TRYWAIT P0, [R0+URZ], R3 ;  /* 0x00000003000075a7 */ /* 0x0022a400080011ff */
[----:B--2---:R-:W-:Y:S05]  /*8a90*/  @!P0 NANOSLEEP.SYNCS 0x989680 ;  /* 0x009896800000895d */ /* 0x004fea0003900000 */
[----:B------:R-:W2:Y:S02]  /*8aa0*/  @!P0 SYNCS.PHASECHK.TRANS64 P0, [R0+URZ], R3 ;  /* 0x00000003000085a7 */ /* 0x000ea400080010ff */
[----:B--2---:R-:W-:Y:S05]  /*8ab0*/  @!P0 BRA `(.L_x_154) ;  /* 0xfffffffc00f08947 */ /* 0x004fea000383ffff */
[----:B------:R-:W-:Y:S05]  /*8ac0*/  BRA `(.L_x_155) ;  /* 0xffffff9c00cc7947 */ /* 0x000fea000383ffff */
.L_x_47:
[----:B---3--:R-:W-:-:S07]  /*8ad0*/  MOV R0, UR4 ;  /* 0x0000000400007c02 */ /* 0x008fce0008000f00 */
.L_x_156:
[----:B-1----:R1:W2:Y:S02]  /*8ae0*/  SYNCS.PHASECHK.TRANS64.TRYWAIT P0, [R0+URZ], R3 ;  /* 0x00000003000075a7 */ /* 0x0022a400080011ff */
[----:B--2---:R-:W-:Y:S05]  /*8af0*/  @!P0 NANOSLEEP.SYNCS 0x989680 ;  /* 0x009896800000895d */ /* 0x004fea0003900000 */
[----:B------:R-:W2:Y:S02]  /*8b00*/  @!P0 SYNCS.PHASECHK.TRANS64 P0, [R0+URZ], R3 ;  /* 0x00000003000085a7 */ /* 0x000ea400080010ff */
[----:B--2---:R-:W-:Y:S05]  /*8b10*/  @!P0 BRA `(.L_x_156) ;  /* 0xfffffffc00f08947 */ /* 0x004fea000383ffff */
[----:B------:R-:W-:Y:S05]  /*8b20*/  BRA `(.L_x_157) ;  /* 0xffffff9c00d87947 */ /* 0x000fea000383ffff */
.L_x_48:
[----:B---3--:R-:W-:-:S07]  /*8b30*/  MOV R0, UR4 ;  /* 0x0000000400007c02 */ /* 0x008fce0008000f00 */
.L_x_158:
[----:B-1----:R1:W2:Y:S02]  /*8b40*/  SYNCS.PHASECHK.TRANS64.TRYWAIT P0, [R0+URZ], R3 ;  /* 0x00000003000075a7 */ /* 0x0022a400080011ff */
[----:B--2---:R-:W-:Y:S05]  /*8b50*/  @!P0 NANOSLEEP.SYNCS 0x989680 ;  /* 0x009896800000895d */ /* 0x004fea0003900000 */
[----:B------:R-:W2:Y:S02]  /*8b60*/  @!P0 SYNCS.PHASECHK.TRANS64 P0, [R0+URZ], R3 ;  /* 0x00000003000085a7 */ /* 0x000ea400080010ff */
[----:B--2---:R-:W-:Y:S05]  /*8b70*/  @!P0 BRA `(.L_x_158) ;  /* 0xfffffffc00f08947 */ /* 0x004fea000383ffff */
[----:B------:R-:W-:Y:S05]  /*8b80*/  BRA `(.L_x_159) ;  /* 0xffffff9c00e47947 */ /* 0x000fea000383ffff */
.L_x_49:
[----:B---3--:R-:W-:-:S07]  /*8b90*/  MOV R0, UR4 ;  /* 0x0000000400007c02 */ /* 0x008fce0008000f00 */
.L_x_160:
[----:B-1----:R1:W2:Y:S02]  /*8ba0*/  SYNCS.PHASECHK.TRANS64.TRYWAIT P0, [R0+URZ], R3 ;  /* 0x00000003000075a7 */ /* 0x0022a400080011ff */
[----:B--2---:R-:W-:Y:S05]  /*8bb0*/  @!P0 NANOSLEEP.SYNCS 0x989680 ;  /* 0x009896800000895d */ /* 0x004fea0003900000 */
[----:B------:R-:W2:Y:S02]  /*8bc0*/  @!P0 SYNCS.PHASECHK.TRANS64 P0, [R0+URZ], R3 ;  /* 0x00000003000085a7 */ /* 0x000ea400080010ff */
[----:B--2---:R-:W-:Y:S05]  /*8bd0*/  @!P0 BRA `(.L_x_160) ;  /* 0xfffffffc00f08947 */ /* 0x004fea000383ffff */
[----:B------:R-:W-:Y:S05]  /*8be0*/  BRA `(.L_x_161) ;  /* 0xffffff9c00f07947 */ /* 0x000fea000383ffff */
.L_x_50:
[----:B---3--:R-:W-:-:S07]  /*8bf0*/  MOV R0, UR4 ;  /* 0x0000000400007c02 */ /* 0x008fce0008000f00 */
.L_x_162:
[----:B-1----:R1:W2:Y:S02]  /*8c00*/  SYNCS.PHASECHK.TRANS64.TRYWAIT P0, [R0+URZ], R3 ;  /* 0x00000003000075a7 */ /* 0x0022a400080011ff */
[----:B--2---:R-:W-:Y:S05]  /*8c10*/  @!P0 NANOSLEEP.SYNCS 0x989680 ;  /* 0x009896800000895d */ /* 0x004fea0003900000 */
[----:B------:R-:W2:Y:S02]  /*8c20*/  @!P0 SYNCS.PHASECHK.TRANS64 P0, [R0+URZ], R3 ;  /* 0x00000003000085a7 */ /* 0x000ea400080010ff */
[----:B--2---:R-:W-:Y:S05]  /*8c30*/  @!P0 BRA `(.L_x_162) ;  /* 0xfffffffc00f08947 */ /* 0x004fea000383ffff */
[----:B------:R-:W-:Y:S05]  /*8c40*/  BRA `(.L_x_163) ;  /* 0xffffff9c00fc7947 */ /* 0x000fea000383ffff */
.L_x_51:
[----:B---3--:R-:W-:-:S07]  /*8c50*/  MOV R0, UR4 ;  /* 0x0000000400007c02 */ /* 0x008fce0008000f00 */
.L_x_164:
[----:B-1----:R1:W2:Y:S02]  /*8c60*/  SYNCS.PHASECHK.TRANS64.TRYWAIT P0, [R0+URZ], R3 ;  /* 0x00000003000075a7 */ /* 0x0022a400080011ff */
[----:B--2---:R-:W-:Y:S05]  /*8c70*/  @!P0 NANOSLEEP.SYNCS 0x989680 ;  /* 0x009896800000895d */ /* 0x004fea0003900000 */
[----:B------:R-:W2:Y:S02]  /*8c80*/  @!P0 SYNCS.PHASECHK.TRANS64 P0, [R0+URZ], R3 ;  /* 0x00000003000085a7 */ /* 0x000ea400080010ff */
[----:B--2---:R-:W-:Y:S05]  /*8c90*/  @!P0 BRA `(.L_x_164) ;  /* 0xfffffffc00f08947 */ /* 0x004fea000383ffff */
[----:B------:R-:W-:Y:S05]  /*8ca0*/  BRA `(.L_x_165) ;  /* 0xffffffa000087947 */ /* 0x000fea000383ffff */
.L_x_52:
[----:B---3--:R-:W-:-:S07]  /*8cb0*/  MOV R0, UR4 ;  /* 0x0000000400007c02 */ /* 0x008fce0008000f00 */
.L_x_166:
[----:B-1----:R1:W2:Y:S02]  /*8cc0*/  SYNCS.PHASECHK.TRANS64.TRYWAIT P0, [R0+URZ], R3 ;  /* 0x00000003000075a7 */ /* 0x0022a400080011ff */
[----:B--2---:R-:W-:Y:S05]  /*8cd0*/  @!P0 NANOSLEEP.SYNCS 0x989680 ;  /* 0x009896800000895d */ /* 0x004fea0003900000 */
[----:B------:R-:W2:Y:S02]  /*8ce0*/  @!P0 SYNCS.PHASECHK.TRANS64 P0, [R0+URZ], R3 ;  /* 0x00000003000085a7 */ /* 0x000ea400080010ff */
[----:B--2---:R-:W-:Y:S05]  /*8cf0*/  @!P0 BRA `(.L_x_166) ;  /* 0xfffffffc00f08947 */ /* 0x004fea000383ffff */
[----:B------:R-:W-:Y:S05]  /*8d00*/  BRA `(.L_x_167) ;  /* 0xffffffa000147947 */ /* 0x000fea000383ffff */
.L_x_53:
[----:B---3--:R-:W-:-:S07]  /*8d10*/  MOV R0, UR4 ;  /* 0x0000000400007c02 */ /* 0x008fce0008000f00 */
.L_x_168:
[----:B-1----:R1:W2:Y:S02]  /*8d20*/  SYNCS.PHASECHK.TRANS64.TRYWAIT P0, [R0+URZ], R3 ;  /* 0x00000003000075a7 */ /* 0x0022a400080011ff */
[----:B--2---:R-:W-:Y:S05]  /*8d30*/  @!P0 NANOSLEEP.SYNCS 0x989680 ;  /* 0x009896800000895d */ /* 0x004fea0003900000 */
[----:B------:R-:W2:Y:S02]  /*8d40*/  @!P0 SYNCS.PHASECHK.TRANS64 P0, [R0+URZ], R3 ;  /* 0x00000003000085a7 */ /* 0x000ea400080010ff */
[----:B--2---:R-:W-:Y:S05]  /*8d50*/  @!P0 BRA `(.L_x_168) ;  /* 0xfffffffc00f08947 */ /* 0x004fea000383ffff */
[----:B------:R-:W-:Y:S05]  /*8d60*/  BRA `(.L_x_169) ;  /* 0xffffffa000207947 */ /* 0x000fea000383ffff */
.L_x_54:
[----:B---3--:R-:W-:-:S07]  /*8d70*/  MOV R0, UR4 ;  /* 0x0000000400007c02 */ /* 0x008fce0008000f00 */
.L_x_170:
[----:B-1----:R1:W2:Y:S02]  /*8d80*/  SYNCS.PHASECHK.TRANS64.TRYWAIT P0, [R0+URZ], R3 ;  /* 0x00000003000075a7 */ /* 0x0022a400080011ff */
[----:B--2---:R-:W-:Y:S05]  /*8d90*/  @!P0 NANOSLEEP.SYNCS 0x989680 ;  /* 0x009896800000895d */ /* 0x004fea0003900000 */
[----:B------:R-:W2:Y:S02]  /*8da0*/  @!P0 SYNCS.PHASECHK.TRANS64 P0, [R0+URZ], R3 ;  /* 0x00000003000085a7 */ /* 0x000ea400080010ff */
[----:B--2---:R-:W-:Y:S05]  /*8db0*/  @!P0 BRA `(.L_x_170) ;  /* 0xfffffffc00f08947 */ /* 0x004fea000383ffff */
[----:B------:R-:W-:Y:S05]  /*8dc0*/  BRA `(.L_x_171) ;  /* 0xffffffa0002c7947 */ /* 0x000fea000383ffff */
.L_x_55:
[----:B---3--:R-:W-:-:S07]  /*8dd0*/  MOV R0, UR4 ;  /* 0x0000000400007c02 */ /* 0x008fce0008000f00 */
.L_x_172:
[----:B-1----:R1:W2:Y:S02]  /*8de0*/  SYNCS.PHASECHK.TRANS64.TRYWAIT P0, [R0+URZ], R3 ;  /* 0x00000003000075a7 */ /* 0x0022a400080011ff */
[----:B--2---:R-:W-:Y:S05]  /*8df0*/  @!P0 NANOSLEEP.SYNCS 0x989680 ;  /* 0x009896800000895d */ /* 0x004fea0003900000 */
[----:B------:R-:W2:Y:S02]  /*8e00*/  @!P0 SYNCS.PHASECHK.TRANS64 P0, [R0+URZ], R3 ;  /* 0x00000003000085a7 */ /* 0x000ea400080010ff */
[----:B--2---:R-:W-:Y:S05]  /*8e10*/  @!P0 BRA `(.L_x_172) ;  /* 0xfffffffc00f08947 */ /* 0x004fea000383ffff */
[----:B------:R-:W-:Y:S05]  /*8e20*/  BRA `(.L_x_173) ;  /* 0xffffffa000387947 */ /* 0x000fea000383ffff */
.L_x_56:
[----:B---3--:R-:W-:-:S07]  /*8e30*/  MOV R0, UR4 ;  /* 0x0000000400007c02 */ /* 0x008fce0008000f00 */
.L_x_174:
[----:B-1----:R1:W2:Y:S02]  /*8e40*/  SYNCS.PHASECHK.TRANS64.TRYWAIT P0, [R0+URZ], R3 ;  /* 0x00000003000075a7 */ /* 0x0022a400080011ff */
[----:B--2---:R-:W-:Y:S05]  /*8e50*/  @!P0 NANOSLEEP.SYNCS 0x989680 ;  /* 0x009896800000895d */ /* 0x004fea0003900000 */
[----:B------:R-:W2:Y:S02]  /*8e60*/  @!P0 SYNCS.PHASECHK.TRANS64 P0, [R0+URZ], R3 ;  /* 0x00000003000085a7 */ /* 0x000ea400080010ff */
[----:B--2---:R-:W-:Y:S05]  /*8e70*/  @!P0 BRA `(.L_x_174) ;  /* 0xfffffffc00f08947 */ /* 0x004fea000383ffff */
[----:B------:R-:W-:Y:S05]  /*8e80*/  BRA `(.L_x_175) ;  /* 0xffffffa000447947 */ /* 0x000fea000383ffff */
.L_x_57:
[----:B---3--:R-:W-:-:S07]  /*8e90*/  MOV R0, UR4 ;  /* 0x0000000400007c02 */ /* 0x008fce0008000f00 */
.L_x_176:
[----:B-1----:R1:W2:Y:S02]  /*8ea0*/  SYNCS.PHASECHK.TRANS64.TRYWAIT P0, [R0+URZ], R3 ;  /* 0x00000003000075a7 */ /* 0x0022a400080011ff */
[----:B--2---:R-:W-:Y:S05]  /*8eb0*/  @!P0 NANOSLEEP.SYNCS 0x989680 ;  /* 0x009896800000895d */ /* 0x004fea0003900000 */
[----:B------:R-:W2:Y:S02]  /*8ec0*/  @!P0 SYNCS.PHASECHK.TRANS64 P0, [R0+URZ], R3 ;  /* 0x00000003000085a7 */ /* 0x000ea400080010ff */
[----:B--2---:R-:W-:Y:S05]  /*8ed0*/  @!P0 BRA `(.L_x_176) ;  /* 0xfffffffc00f08947 */ /* 0x004fea000383ffff */
[----:B------:R-:W-:Y:S05]  /*8ee0*/  BRA `(.L_x_177) ;  /* 0xffffffa000507947 */ /* 0x000fea000383ffff */
.L_x_58:
[----:B---3--:R-:W-:-:S07]  /*8ef0*/  MOV R0, UR4 ;  /* 0x0000000400007c02 */ /* 0x008fce0008000f00 */
.L_x_178:
[----:B-1----:R1:W2:Y:S02]  /*8f00*/  SYNCS.PHASECHK.TRANS64.TRYWAIT P0, [R0+URZ], R3 ;  /* 0x00000003000075a7 */ /* 0x0022a400080011ff */
[----:B--2---:R-:W-:Y:S05]  /*8f10*/  @!P0 NANOSLEEP.SYNCS 0x989680 ;  /* 0x009896800000895d */ /* 0x004fea0003900000 */
[----:B------:R-:W2:Y:S02]  /*8f20*/  @!P0 SYNCS.PHASECHK.TRANS64 P0, [R0+URZ], R3 ;  /* 0x00000003000085a7 */ /* 0x000ea400080010ff */
[----:B--2---:R-:W-:Y:S05]  /*8f30*/  @!P0 BRA `(.L_x_178) ;  /* 0xfffffffc00f08947 */ /* 0x004fea000383ffff */
[----:B------:R-:W-:Y:S05]  /*8f40*/  BRA `(.L_x_179) ;  /* 0xffffffa0005c7947 */ /* 0x000fea000383ffff */
.L_x_59:
[----:B---3--:R-:W-:-:S07]  /*8f50*/  MOV R0, UR4 ;  /* 0x0000000400007c02 */ /* 0x008fce0008000f00 */
.L_x_180:
[----:B-1----:R1:W2:Y:S02]  /*8f60*/  SYNCS.PHASECHK.TRANS64.TRYWAIT P0, [R0+URZ], R3 ;  /* 0x00000003000075a7 */ /* 0x0022a400080011ff */
[----:B--2---:R-:W-:Y:S05]  /*8f70*/  @!P0 NANOSLEEP.SYNCS 0x989680 ;  /* 0x009896800000895d */ /* 0x004fea0003900000 */
[----:B------:R-:W2:Y:S02]  /*8f80*/  @!P0 SYNCS.PHASECHK.TRANS64 P0, [R0+URZ], R3 ;  /* 0x00000003000085a7 */ /* 0x000ea400080010ff */
[----:B--2---:R-:W-:Y:S05]  /*8f90*/  @!P0 BRA `(.L_x_180) ;  /* 0xfffffffc00f08947 */ /* 0x004fea000383ffff */
[----:B------:R-:W-:Y:S05]  /*8fa0*/  BRA `(.L_x_181) ;  /* 0xffffffa000687947 */ /* 0x000fea000383ffff */
.L_x_60:
[----:B---3--:R-:W-:-:S07]  /*8fb0*/  MOV R0, UR4 ;  /* 0x0000000400007c02 */ /* 0x008fce0008000f00 */
.L_x_182:
[----:B-1----:R1:W2:Y:S02]  /*8fc0*/  SYNCS.PHASECHK.TRANS64.TRYWAIT P0, [R0+URZ], R3 ;  /* 0x00000003000075a7 */ /* 0x0022a400080011ff */
[----:B--2---:R-:W-:Y:S05]  /*8fd0*/  @!P0 NANOSLEEP.SYNCS 0x989680 ;  /* 0x009896800000895d */ /* 0x004fea0003900000 */
[----:B------:R-:W2:Y:S02]  /*8fe0*/  @!P0 SYNCS.PHASECHK.TRANS64 P0, [R0+URZ], R3 ;  /* 0x00000003000085a7 */ /* 0x000ea400080010ff */
[----:B--2---:R-:W-:Y:S05]  /*8ff0*/  @!P0 BRA `(.L_x_182) ;  /* 0xfffffffc00f08947 */ /* 0x004fea000383ffff */
[----:B------:R-:W-:Y:S05]  /*9000*/  BRA `(.L_x_183) ;  /* 0xffffffa000747947 */ /* 0x000fea000383ffff */
.L_x_61:
[----:B---3--:R-:W-:-:S07]  /*9010*/  MOV R0, UR4 ;  /* 0x0000000400007c02 */ /* 0x008fce0008000f00 */
.L_x_184:
[----:B-1----:R1:W2:Y:S02]  /*9020*/  SYNCS.PHASECHK.TRANS64.TRYWAIT P0, [R0+URZ], R3 ;  /* 0x00000003000075a7 */ /* 0x0022a400080011ff */
[----:B--2---:R-:W-:Y:S05]  /*9030*/  @!P0 NANOSLEEP.SYNCS 0x989680 ;  /* 0x009896800000895d */ /* 0x004fea0003900000 */
[----:B------:R-:W2:Y:S02]  /*9040*/  @!P0 SYNCS.PHASECHK.TRANS64 P0, [R0+URZ], R3 ;  /* 0x00000003000085a7 */ /* 0x000ea400080010ff */
[----:B--2---:R-:W-:Y:S05]  /*9050*/  @!P0 BRA `(.L_x_184) ;  /* 0xfffffffc00f08947 */ /* 0x004fea000383ffff */
[----:B------:R-:W-:Y:S05]  /*9060*/  BRA `(.L_x_185) ;  /* 0xffffffa000807947 */ /* 0x000fea000383ffff */
.L_x_62:
[----:B---3--:R-:W-:-:S07]  /*9070*/  MOV R0, UR4 ;  /* 0x0000000400007c02 */ /* 0x008fce0008000f00 */
.L_x_186:
[----:B-1----:R1:W2:Y:S02]  /*9080*/  SYNCS.PHASECHK.TRANS64.TRYWAIT P0, [R0+URZ], R3 ;  /* 0x00000003000075a7 */ /* 0x0022a400080011ff */
[----:B--2---:R-:W-:Y:S05]  /*9090*/  @!P0 NANOSLEEP.SYNCS 0x989680 ;  /* 0x009896800000895d */ /* 0x004fea0003900000 */
[----:B------:R-:W2:Y:S02]  /*90a0*/  @!P0 SYNCS.PHASECHK.TRANS64 P0, [R0+URZ], R3 ;  /* 0x00000003000085a7 */ /* 0x000ea400080010ff */
[----:B--2---:R-:W-:Y:S05]  /*90b0*/  @!P0 BRA `(.L_x_186) ;  /* 0xfffffffc00f08947 */ /* 0x004fea000383ffff */
[----:B------:R-:W-:Y:S05]  /*90c0*/  BRA `(.L_x_187) ;  /* 0xffffffa0008c7947 */ /* 0x000fea000383ffff */
.L_x_63:
[----:B---3--:R-:W-:-:S07]  /*90d0*/  MOV R0, UR4 ;  /* 0x0000000400007c02 */ /* 0x008fce0008000f00 */
.L_x_188:
[----:B-1----:R1:W2:Y:S02]  /*90e0*/  SYNCS.PHASECHK.TRANS64.TRYWAIT P0, [R0+URZ], R3 ;  /* 0x00000003000075a7 */ /* 0x0022a400080011ff */
[----:B--2---:R-:W-:Y:S05]  /*90f0*/  @!P0 NANOSLEEP.SYNCS 0x989680 ;  /* 0x009896800000895d */ /* 0x004fea0003900000 */
[----:B------:R-:W2:Y:S02]  /*9100*/  @!P0 SYNCS.PHASECHK.TRANS64 P0, [R0+URZ], R3 ;  /* 0x00000003000085a7 */ /* 0x000ea400080010ff */
[----:B--2---:R-:W-:Y:S05]  /*9110*/  @!P0 BRA `(.L_x_188) ;  /* 0xfffffffc00f08947 */ /* 0x004fea000383ffff */
[----:B------:R-:W-:Y:S05]  /*9120*/  BRA `(.L_x_189) ;  /* 0xffffffa000987947 */ /* 0x000fea000383ffff */
.L_x_64:
[----:B---3--:R-:W-:-:S07]  /*9130*/  MOV R0, UR4 ;  /* 0x0000000400007c02 */ /* 0x008fce0008000f00 */
.L_x_190:
[----:B-1----:R1:W2:Y:S02]  /*9140*/  SYNCS.PHASECHK.TRANS64.TRYWAIT P0, [R0+URZ], R3 ;  /* 0x00000003000075a7 */ /* 0x0022a400080011ff */
[----:B--2---:R-:W-:Y:S05]  /*9150*/  @!P0 NANOSLEEP.SYNCS 0x989680 ;  /* 0x009896800000895d */ /* 0x004fea0003900000 */
[----:B------:R-:W2:Y:S02]  /*9160*/  @!P0 SYNCS.PHASECHK.TRANS64 P0, [R0+URZ], R3 ;  /* 0x00000003000085a7 */ /* 0x000ea400080010ff */
[----:B--2---:R-:W-:Y:S05]  /*9170*/  @!P0 BRA `(.L_x_190) ;  /* 0xfffffffc00f08947 */ /* 0x004fea000383ffff */
[----:B------:R-:W-:Y:S05]  /*9180*/  BRA `(.L_x_191) ;  /* 0xffffffa000a47947 */ /* 0x000fea000383ffff */
.L_x_65:
[----:B---3--:R-:W-:-:S07]  /*9190*/  MOV R0, UR4 ;  /* 0x0000000400007c02 */ /* 0x008fce0008000f00 */
.L_x_192:
[----:B-1----:R1:W2:Y:S02]  /*91a0*/  SYNCS.PHASECHK.TRANS64.TRYWAIT P0, [R0+URZ], R3 ;  /* 0x00000003000075a7 */ /* 0x0022a400080011ff */
[----:B--2---:R-:W-:Y:S05]  /*91b0*/  @!P0 NANOSLEEP.SYNCS 0x989680 ;  /* 0x009896800000895d */ /* 0x004fea0003900000 */
[----:B------:R-:W2:Y:S02]  /*91c0*/  @!P0 SYNCS.PHASECHK.TRANS64 P0, [R0+URZ], R3 ;  /* 0x00000003000085a7 */ /* 0x000ea400080010ff */
[----:B--2---:R-:W-:Y:S05]  /*91d0*/  @!P0 BRA `(.L_x_192) ;  /* 0xfffffffc00f08947 */ /* 0x004fea000383ffff */
[----:B------:R-:W-:Y:S05]  /*91e0*/  BRA `(.L_x_193) ;  /* 0xffffffa000b07947 */ /* 0x000fea000383ffff */
.L_x_66:
[----:B---3--:R-:W-:-:S07]  /*91f0*/  MOV R0, UR4 ;  /* 0x0000000400007c02 */ /* 0x008fce0008000f00 */
.L_x_194:
[----:B-1----:R1:W2:Y:S02]  /*9200*/  SYNCS.PHASECHK.TRANS64.TRYWAIT P0, [R0+URZ], R3 ;  /* 0x00000003000075a7 */ /* 0x0022a400080011ff */
[----:B--2---:R-:W-:Y:S05]  /*9210*/  @!P0 NANOSLEEP.SYNCS 0x989680 ;  /* 0x009896800000895d */ /* 0x004fea0003900000 */
[----:B------:R-:W2:Y:S02]  /*9220*/  @!P0 SYNCS.PHASECHK.TRANS64 P0, [R0+URZ], R3 ;  /* 0x00000003000085a7 */ /* 0x000ea400080010ff */
[----:B--2---:R-:W-:Y:S05]  /*9230*/  @!P0 BRA `(.L_x_194) ;  /* 0xfffffffc00f08947 */ /* 0x004fea000383ffff */
[----:B------:R-:W-:Y:S05]  /*9240*/  BRA `(.L_x_195) ;  /* 0xffffffa000bc7947 */ /* 0x000fea000383ffff */
.L_x_67:
[----:B---3--:R-:W-:-:S07]  /*9250*/  MOV R0, UR4 ;  /* 0x0000000400007c02 */ /* 0x008fce0008000f00 */
.L_x_196:
[----:B-1----:R1:W2:Y:S02]  /*9260*/  SYNCS.PHASECHK.TRANS64.TRYWAIT P0, [R0+URZ], R3 ;  /* 0x00000003000075a7 */ /* 0x0022a400080011ff */
[----:B--2---:R-:W-:Y:S05]  /*9270*/  @!P0 NANOSLEEP.SYNCS 0x989680 ;  /* 0x009896800000895d */ /* 0x004fea0003900000 */
[----:B------:R-:W2:Y:S02]  /*9280*/  @!P0 SYNCS.PHASECHK.TRANS64 P0, [R0+URZ], R3 ;  /* 0x00000003000085a7 */ /* 0x000ea400080010ff */
[----:B--2---:R-:W-:Y:S05]  /*9290*/  @!P0 BRA `(.L_x_196) ;  /* 0xfffffffc00f08947 */ /* 0x004fea000383ffff */
[----:B------:R-:W-:Y:S05]  /*92a0*/  BRA `(.L_x_197) ;  /* 0xffffffa000c87947 */ /* 0x000fea000383ffff */
.L_x_68:
[----:B---3--:R-:W-:-:S07]  /*92b0*/  MOV R0, UR4 ;  /* 0x0000000400007c02 */ /* 0x008fce0008000f00 */
.L_x_198:
[----:B-1----:R1:W2:Y:S02]  /*92c0*/  SYNCS.PHASECHK.TRANS64.TRYWAIT P0, [R0+URZ], R3 ;  /* 0x00000003000075a7 */ /* 0x0022a400080011ff */
[----:B--2---:R-:W-:Y:S05]  /*92d0*/  @!P0 NANOSLEEP.SYNCS 0x989680 ;  /* 0x009896800000895d */ /* 0x004fea0003900000 */
[----:B------:R-:W2:Y:S02]  /*92e0*/  @!P0 SYNCS.PHASECHK.TRANS64 P0, [R0+URZ], R3 ;  /* 0x00000003000085a7 */ /* 0x000ea400080010ff */
[----:B--2---:R-:W-:Y:S05]  /*92f0*/  @!P0 BRA `(.L_x_198) ;  /* 0xfffffffc00f08947 */ /* 0x004fea000383ffff */
[----:B------:R-:W-:Y:S05]  /*9300*/  BRA `(.L_x_199) ;  /* 0xffffffa000d47947 */ /* 0x000fea000383ffff */
.L_x_71:
[----:B-1----:R1:W2:Y:S02]  /*9310*/  SYNCS.PHASECHK.TRANS64.TRYWAIT P0, [R0+URZ+0x230], R5 ;  /* 0x00023005000075a7 */ /* 0x0022a400080011ff */
[----:B--2---:R-:W-:Y:S05]  /*9320*/  @!P0 NANOSLEEP.SYNCS 0x989680 ;  /* 0x009896800000895d */ /* 0x004fea0003900000 */
[----:B------:R-:W2:Y:S02]  /*9330*/  @!P0 SYNCS.PHASECHK.TRANS64 P0, [R0+URZ+0x230], R5 ;  /* 0x00023005000085a7 */ /* 0x000ea400080010ff */
[----:B--2---:R-:W-:Y:S05]  /*9340*/  @!P0 BRA `(.L_x_71) ;  /* 0xfffffffc00f08947 */ /* 0x004fea000383ffff */
[----:B------:R-:W-:Y:S05]  /*9350*/  BRA `(.L_x_200) ;  /* 0xffffffa400347947 */ /* 0x000fea000383ffff */
.L_x_72:
[----:B------:R-:W-:-:S07]  /*9360*/  MOV R0, UR5 ;  /* 0x0000000500007c02 */ /* 0x000fce0008000f00 */
.L_x_201:
[----:B-1----:R1:W2:Y:S02]  /*9370*/  SYNCS.PHASECHK.TRANS64.TRYWAIT P0, [R0+URZ+0x1e0], R7 ;  /* 0x0001e007000075a7 */ /* 0x0022a400080011ff */
[----:B--2---:R-:W-:Y:S05]  /*9380*/  @!P0 NANOSLEEP.SYNCS 0x989680 ;  /* 0x009896800000895d */ /* 0x004fea0003900000 */
[----:B------:R-:W2:Y:S02]  /*9390*/  @!P0 SYNCS.PHASECHK.TRANS64 P0, [R0+URZ+0x1e0], R7 ;  /* 0x0001e007000085a7 */ /* 0x000ea400080010ff */
[----:B--2---:R-:W-:Y:S05]  /*93a0*/  @!P0 BRA `(.L_x_201) ;  /* 0xfffffffc00f08947 */ /* 0x004fea000383ffff */
[----:B------:R-:W-:Y:S05]  /*93b0*/  BRA `(.L_x_202) ;  /* 0xffffffa400447947 */ /* 0x000fea000383ffff */
.L_x_73:
[----:B-1----:R1:W2:Y:S02]  /*93c0*/  SYNCS.PHASECHK.TRANS64.TRYWAIT P1, [R0+URZ+0x1d0], R5 ;  /* 0x0001d005000075a7 */ /* 0x0022a400080211ff */
[----:B--2---:R-:W-:Y:S05]  /*93d0*/  @!P1 NANOSLEEP.SYNCS 0x989680 ;  /* 0x009896800000995d */ /* 0x004fea0003900000 */
[----:B------:R-:W2:Y:S02]  /*93e0*/  @!P1 SYNCS.PHASECHK.TRANS64 P1, [R0+URZ+0x1d0], R5 ;  /* 0x0001d005000095a7 */ /* 0x000ea400080210ff */
[----:B--2---:R-:W-:Y:S05]  /*93f0*/  @!P1 BRA `(.L_x_73) ;  /* 0xfffffffc00f09947 */ /* 0x004fea000383ffff */
[----:B------:R-:W-:Y:S05]  /*9400*/  BRA `(.L_x_203) ;  /* 0xffffffa400747947 */ /* 0x000fea000383ffff */
.L_x_76:
[----:B------:R-:W-:-:S07]  /*9410*/  MOV R0, UR5 ;  /* 0x0000000500007c02 */ /* 0x000fce0008000f00 */
.L_x_204:
[----:B-1----:R1:W2:Y:S02]  /*9420*/  SYNCS.PHASECHK.TRANS64.TRYWAIT P0, [R0+URZ+0x1e0], R3 ;  /* 0x0001e003000075a7 */ /* 0x0022a400080011ff */
[----:B--2---:R-:W-:Y:S05]  /*9430*/  @!P0 NANOSLEEP.SYNCS 0x989680 ;  /* 0x009896800000895d */ /* 0x004fea0003900000 */
[----:B------:R-:W2:Y:S02]  /*9440*/  @!P0 SYNCS.PHASECHK.TRANS64 P0, [R0+URZ+0x1e0], R3 ;  /* 0x0001e003000085a7 */ /* 0x000ea400080010ff */
[----:B--2---:R-:W-:Y:S05]  /*9450*/  @!P0 BRA `(.L_x_204) ;  /* 0xfffffffc00f08947 */ /* 0x004fea000383ffff */
[----:B------:R-:W-:Y:S05]  /*9460*/  BRA `(.L_x_75) ;  /* 0xffffffa400c87947 */ /* 0x000fea000383ffff */
.L_x_85:
[----:B-1----:R-:W-:-:S04]  /*9470*/  MOV R4, UR6 ;  /* 0x0000000600047c02 */ /* 0x002fc80008000f00 */
[----:B------:R1:W2:Y:S03]  /*9480*/  SYNCS.PHASECHK.TRANS64.TRYWAIT P0, [R4+URZ+0x8], R5 ;  /* 0x00000805040075a7 */ /* 0x0002a600080011ff */
[----:B--2---:R-:W-:Y:S05]  /*9490*/  @!P0 NANOSLEEP.SYNCS 0x989680 ;  /* 0x009896800000895d */ /* 0x004fea0003900000 */
[----:B------:R-:W2:Y:S02]  /*94a0*/  @!P0 SYNCS.PHASECHK.TRANS64 P0, [R4+URZ+0x8], R5 ;  /* 0x00000805040085a7 */ /* 0x000ea400080010ff */
[----:B--2---:R-:W-:Y:S05]  /*94b0*/  @!P0 BRA `(.L_x_85) ;  /* 0xfffffffc00ec8947 */ /* 0x004fea000383ffff */
[----:B------:R-:W-:Y:S05]  /*94c0*/  BRA `(.L_x_84) ;  /* 0xffffffa8007c7947 */ /* 0x000fea000383ffff */
.L_x_87:
[----:B------:R-:W-:Y:S01]  /*94d0*/  BSSY B0, `(.L_x_205) ;  /* 0x0000006000007945 */ /* 0x000fe20003800000 */
[----:B------:R-:W-:-:S07]  /*94e0*/  MOV R15, 0xffffffff ;  /* 0xffffffff000f7802 */ /* 0x000fce0000000f00 */
[----:B-1---5:R-:W-:Y:S05]  /*94f0*/  WARPSYNC.COLLECTIVE R15, `(.L_x_206) ;  /* 0x000000000f0c7348 */ /* 0x022fea0003c00000 */
[----:B------:R-:W-:Y:S02]  /*9500*/  ELECT P6, UR79, PT ;  /* 0x00000000004f782f */ /* 0x000fe400038c0000 */
[----:B------:R-:W-:Y:S01]  /*9510*/  MOV R14, UR79 ;  /* 0x0000004f000e7c02 */ /* 0x000fe20008000f00 */
[----:B-1---5:R-:W-:Y:S10]  /*9520*/  ENDCOLLECTIVE ;  /* 0x000000000000791b */ /* 0x022ff40003800000 */
.L_x_206:
[----:B------:R-:W-:Y:S05]  /*9530*/  BSYNC B0 ;  /* 0x0000000000007941 */ /* 0x000fea0003800000 */
.L_x_205:
[----:B------:R-:W-:Y:S05]  /*9540*/  BRA `(.L_x_207) ;  /* 0xffffffa800ac7947 */ /* 0x000fea000383ffff */
.L_x_89:
[----:B-1----:R-:W-:-:S04]  /*9550*/  MOV R2, UR6 ;  /* 0x0000000600027c02 */ /* 0x002fc80008000f00 */
[----:B------:R1:W2:Y:S03]  /*9560*/  SYNCS.PHASECHK.TRANS64.TRYWAIT P0, [R2+URZ+0x8], R3 ;  /* 0x00000803020075a7 */ /* 0x0002a600080011ff */
[----:B--2---:R-:W-:Y:S05]  /*9570*/  @!P0 NANOSLEEP.SYNCS 0x989680 ;  /* 0x009896800000895d */ /* 0x004fea0003900000 */
[----:B------:R-:W2:Y:S02]  /*9580*/  @!P0 SYNCS.PHASECHK.TRANS64 P0, [R2+URZ+0x8], R3 ;  /* 0x00000803020085a7 */ /* 0x000ea400080010ff */
[----:B--2---:R-:W-:Y:S05]  /*9590*/  @!P0 BRA `(.L_x_89) ;  /* 0xfffffffc00ec8947 */ /* 0x004fea000383ffff */
[----:B------:R-:W-:Y:S05]  /*95a0*/  BRA `(.L_x_88) ;  /* 0xffffffa800b07947 */ /* 0x000fea000383ffff */
.L_x_90:
[----:B-1----:R1:W2:Y:S02]  /*95b0*/  SYNCS.PHASECHK.TRANS64.TRYWAIT P0, [R0+URZ+0x1d0], R5 ;  /* 0x0001d005000075a7 */ /* 0x0022a400080011ff */
[----:B--2---:R-:W-:Y:S05]  /*95c0*/  @!P0 NANOSLEEP.SYNCS 0x989680 ;  /* 0x009896800000895d */ /* 0x004fea0003900000 */
[----:B------:R-:W2:Y:S02]  /*95d0*/  @!P0 SYNCS.PHASECHK.TRANS64 P0, [R0+URZ+0x1d0], R5 ;  /* 0x0001d005000085a7 */ /* 0x000ea400080010ff */
[----:B--2---:R-:W-:Y:S05]  /*95e0*/  @!P0 BRA `(.L_x_90) ;  /* 0xfffffffc00f08947 */ /* 0x004fea000383ffff */
[----:B------:R-:W-:Y:S05]  /*95f0*/  BRA `(.L_x_208) ;  /* 0xffffffac008c7947 */ /* 0x000fea000383ffff */
.L_x_92:
[----:B------:R-:W-:-:S07]  /*9600*/  MOV R0, UR10 ;  /* 0x0000000a00007c02 */ /* 0x000fce0008000f00 */
.L_x_209:
[----:B-1----:R1:W2:Y:S02]  /*9610*/  SYNCS.PHASECHK.TRANS64.TRYWAIT P0, [R0+URZ+0x210], R5 ;  /* 0x00021005000075a7 */ /* 0x0022a400080011ff */
[----:B--2---:R-:W-:Y:S05]  /*9620*/  @!P0 NANOSLEEP.SYNCS 0x989680 ;  /* 0x009896800000895d */ /* 0x004fea0003900000 */
[----:B------:R-:W2:Y:S02]  /*9630*/  @!P0 SYNCS.PHASECHK.TRANS64 P0, [R0+URZ+0x210], R5 ;  /* 0x00021005000085a7 */ /* 0x000ea400080010ff */
[----:B--2---:R-:W-:Y:S05]  /*9640*/  @!P0 BRA `(.L_x_209) ;  /* 0xfffffffc00f08947 */ /* 0x004fea000383ffff */
[----:B------:R-:W-:Y:S05]  /*9650*/  BRA `(.L_x_210) ;  /* 0xffffffac00d87947 */ /* 0x000fea000383ffff */
.L_x_95:
[----:B------:R-:W-:Y:S07]  /*9660*/  MOV R0, UR9 ;  /* 0x0000000900007c02 */ /* 0x000fee0008000f00 */
.L_x_211:
[----:B-1----:R1:W2:Y:S02]  /*9670*/  SYNCS.PHASECHK.TRANS64.TRYWAIT P0, [R0+URZ], R5 ;  /* 0x00000005000075a7 */ /* 0x0022a400080011ff */
[----:B--2---:R-:W-:Y:S05]  /*9680*/  @!P0 NANOSLEEP.SYNCS 0x989680 ;  /* 0x009896800000895d */ /* 0x004fea0003900000 */
[----:B------:R-:W2:Y:S02]  /*9690*/  @!P0 SYNCS.PHASECHK.TRANS64 P0, [R0+URZ], R5 ;  /* 0x00000005000085a7 */ /* 0x000ea400080010ff */
[----:B--2---:R-:W-:Y:S05]  /*96a0*/  @!P0 BRA `(.L_x_211) ;  /* 0xfffffffc00f08947 */ /* 0x004fea000383ffff */
[----:B------:R-:W-:Y:S05]  /*96b0*/  BRA `(.L_x_94) ;  /* 0xffffffac00ec7947 */ /* 0x000fea000383ffff */
.L_x_99:
[----:B-1----:R-:W-:-:S07]  /*96c0*/  MOV R0, UR7 ;  /* 0x0000000700007c02 */ /* 0x002fce0008000f00 */
.L_x_212:
[----:B-1----:R1:W2:Y:S02]  /*96d0*/  SYNCS.PHASECHK.TRANS64.TRYWAIT P0, [R0+URZ], R3 ;  /* 0x00000003000075a7 */ /* 0x0022a400080011ff */
[----:B--2---:R-:W-:Y:S05]  /*96e0*/  @!P0 NANOSLEEP.SYNCS 0x989680 ;  /* 0x009896800000895d */ /* 0x004fea0003900000 */
[----:B------:R-:W2:Y:S02]  /*96f0*/  @!P0 SYNCS.PHASECHK.TRANS64 P0, [R0+URZ], R3 ;  /* 0x00000003000085a7 */ /* 0x000ea400080010ff */
[----:B--2---:R-:W-:Y:S05]  /*9700*/  @!P0 BRA `(.L_x_212) ;  /* 0xfffffffc00f08947 */ /* 0x004fea000383ffff */
[----:B------:R-:W-:Y:S05]  /*9710*/  BRA `(.L_x_213) ;  /* 0xffffffb000b87947 */ /* 0x000fea000383ffff */
.L_x_100:
[----:B------:R-:W-:-:S07]  /*9720*/  MOV R0, UR7 ;  /* 0x0000000700007c02 */ /* 0x000fce0008000f00 */
.L_x_214:
[----:B-1----:R1:W2:Y:S02]  /*9730*/  SYNCS.PHASECHK.TRANS64.TRYWAIT P0, [R0+URZ], R3 ;  /* 0x00000003000075a7 */ /* 0x0022a400080011ff */
[----:B--2---:R-:W-:Y:S05]  /*9740*/  @!P0 NANOSLEEP.SYNCS 0x989680 ;  /* 0x009896800000895d */ /* 0x004fea0003900000 */
[----:B------:R-:W2:Y:S02]  /*9750*/  @!P0 SYNCS.PHASECHK.TRANS64 P0, [R0+URZ], R3 ;  /* 0x00000003000085a7 */ /* 0x000ea400080010ff */
[----:B--2---:R-:W-:Y:S05]  /*9760*/  @!P0 BRA `(.L_x_214) ;  /* 0xfffffffc00f08947 */ /* 0x004fea000383ffff */
[----:B------:R-:W-:Y:S05]  /*9770*/  BRA `(.L_x_215) ;  /* 0xffffffb000c47947 */ /* 0x000fea000383ffff */
.L_x_101:
[----:B------:R-:W-:-:S07]  /*9780*/  MOV R0, UR7 ;  /* 0x0000000700007c02 */ /* 0x000fce0008000f00 */
.L_x_216:
[----:B-1----:R1:W2:Y:S02]  /*9790*/  SYNCS.PHASECHK.TRANS64.TRYWAIT P0, [R0+URZ], R3 ;  /* 0x00000003000075a7 */ /* 0x0022a400080011ff */
[----:B--2---:R-:W-:Y:S05]  /*97a0*/  @!P0 NANOSLEEP.SYNCS 0x989680 ;  /* 0x009896800000895d */ /* 0x004fea0003900000 */
[----:B------:R-:W2:Y:S02]  /*97b0*/  @!P0 SYNCS.PHASECHK.TRANS64 P0, [R0+URZ], R3 ;  /* 0x00000003000085a7 */ /* 0x000ea400080010ff */
[----:B--2---:R-:W-:Y:S05]  /*97c0*/  @!P0 BRA `(.L_x_216) ;  /* 0xfffffffc00f08947 */ /* 0x004fea000383ffff */
[----:B------:R-:W-:Y:S05]  /*97d0*/  BRA `(.L_x_217) ;  /* 0xffffffb000d07947 */ /* 0x000fea000383ffff */
.L_x_104:
[----:B------:R-:W-:-:S07]  /*97e0*/  MOV R0, UR8 ;  /* 0x0000000800007c02 */ /* 0x000fce0008000f00 */
.L_x_218:
[----:B-1----:R1:W2:Y:S02]  /*97f0*/  SYNCS.PHASECHK.TRANS64.TRYWAIT P1, [R0+URZ+0x250], R3 ;  /* 0x00025003000075a7 */ /* 0x0022a400080211ff */
[----:B--2---:R-:W-:Y:S05]  /*9800*/  @!P1 NANOSLEEP.SYNCS 0x989680 ;  /* 0x009896800000995d */ /* 0x004fea0003900000 */
[----:B------:R-:W2:Y:S02]  /*9810*/  @!P1 SYNCS.PHASECHK.TRANS64 P1, [R0+URZ+0x250], R3 ;  /* 0x00025003000095a7 */ /* 0x000ea400080210ff */
[----:B--2---:R-:W-:Y:S05]  /*9820*/  @!P1 BRA `(.L_x_218) ;  /* 0xfffffffc00f09947 */ /* 0x004fea000383ffff */
[----:B------:R-:W-:Y:S05]  /*9830*/  BRA `(.L_x_219) ;  /* 0xffffffb4001c7947 */ /* 0x000fea000383ffff */
.L_x_109:
[----:B--2---:R2:W4:Y:S02]  /*9840*/  SYNCS.PHASECHK.TRANS64.TRYWAIT P0, [R0+URZ+0x1d0], R3 ;  /* 0x0001d003000075a7 */ /* 0x00452400080011ff */
[----:B----4-:R-:W-:Y:S05]  /*9850*/  @!P0 NANOSLEEP.SYNCS 0x989680 ;  /* 0x009896800000895d */ /* 0x010fea0003900000 */
[----:B------:R-:W4:Y:S02]  /*9860*/  @!P0 SYNCS.PHASECHK.TRANS64 P0, [R0+URZ+0x1d0], R3 ;  /* 0x0001d003000085a7 */ /* 0x000f2400080010ff */
[----:B----4-:R-:W-:Y:S05]  /*9870*/  @!P0 BRA `(.L_x_109) ;  /* 0xfffffffc00f08947 */ /* 0x010fea000383ffff */
[----:B------:R-:W-:Y:S05]  /*9880*/  BRA `(.L_x_220) ;  /* 0xffffffb800287947 */ /* 0x000fea000383ffff */
.L_x_112:
[----:B------:R-:W-:Y:S07]  /*9890*/  MOV R0, UR7 ;  /* 0x0000000700007c02 */ /* 0x000fee0008000f00 */
.L_x_221:
[----:B--2---:R2:W4:Y:S02]  /*98a0*/  SYNCS.PHASECHK.TRANS64.TRYWAIT P0, [R0+URZ+0x1c8], R3 ;  /* 0x0001c803000075a7 */ /* 0x00452400080011ff */
[----:B----4-:R-:W-:Y:S05]  /*98b0*/  @!P0 NANOSLEEP.SYNCS 0x989680 ;  /* 0x009896800000895d */ /* 0x010fea0003900000 */
[----:B------:R-:W4:Y:S02]  /*98c0*/  @!P0 SYNCS.PHASECHK.TRANS64 P0, [R0+URZ+0x1c8], R3 ;  /* 0x0001c803000085a7 */ /* 0x000f2400080010ff */
[----:B----4-:R-:W-:Y:S05]  /*98d0*/  @!P0 BRA `(.L_x_221) ;  /* 0xfffffffc00f08947 */ /* 0x010fea000383ffff */
[----:B------:R-:W-:Y:S05]  /*98e0*/  BRA `(.L_x_111) ;  /* 0xffffffbc00087947 */ /* 0x000fea000383ffff */
.L_x_115:
[----:B--2---:R-:W-:Y:S07]  /*98f0*/  MOV R3, UR7 ;  /* 0x0000000700037c02 */ /* 0x004fee0008000f00 */
.L_x_222:
[----:B-1----:R1:W2:Y:S02]  /*9900*/  SYNCS.PHASECHK.TRANS64.TRYWAIT P0, [R3+URZ+0x1b0], R12 ;  /* 0x0001b00c030075a7 */ /* 0x0022a400080011ff */
[----:B--2---:R-:W-:Y:S05]  /*9910*/  @!P0 NANOSLEEP.SYNCS 0x989680 ;  /* 0x009896800000895d */ /* 0x004fea0003900000 */
[----:B------:R-:W2:Y:S02]  /*9920*/  @!P0 SYNCS.PHASECHK.TRANS64 P0, [R3+URZ+0x1b0], R12 ;  /* 0x0001b00c030085a7 */ /* 0x000ea400080010ff */
[----:B--2---:R-:W-:Y:S05]  /*9930*/  @!P0 BRA `(.L_x_222) ;  /* 0xfffffffc00f08947 */ /* 0x004fea000383ffff */
[----:B------:R-:W-:Y:S05]  /*9940*/  BRA `(.L_x_223) ;  /* 0xffffffbc00807947 */ /* 0x000fea000383ffff */
.L_x_116:
[----:B------:R-:W-:Y:S07]  /*9950*/  MOV R3, UR7 ;  /* 0x0000000700037c02 */ /* 0x000fee0008000f00 */
.L_x_224:
[----:B-1----:R1:W2:Y:S02]  /*9960*/  SYNCS.PHASECHK.TRANS64.TRYWAIT P0, [R3+URZ+0x1b8], R12 ;  /* 0x0001b80c030075a7 */ /* 0x0022a400080011ff */
[----:B--2---:R-:W-:Y:S05]  /*9970*/  @!P0 NANOSLEEP.SYNCS 0x989680 ;  /* 0x009896800000895d */ /* 0x004fea0003900000 */
[----:B------:R-:W2:Y:S02]  /*9980*/  @!P0 SYNCS.PHASECHK.TRANS64 P0, [R3+URZ+0x1b8], R12 ;  /* 0x0001b80c030085a7 */ /* 0x000ea400080010ff */
[----:B--2---:R-:W-:Y:S05]  /*9990*/  @!P0 BRA `(.L_x_224) ;  /* 0xfffffffc00f08947 */ /* 0x004fea000383ffff */
[----:B------:R-:W-:Y:S05]  /*99a0*/  BRA `(.L_x_225) ;  /* 0xffffffc000187947 */ /* 0x000fea000383ffff */
.L_x_118:
[----:B------:R-:W-:-:S07]  /*99b0*/  MOV R0, UR7 ;  /* 0x0000000700007c02 */ /* 0x000fce0008000f00 */
.L_x_226:
[----:B-1----:R1:W4:Y:S02]  /*99c0*/  SYNCS.PHASECHK.TRANS64.TRYWAIT P0, [R0+URZ+0x1b0], R3 ;  /* 0x0001b003000075a7 */ /* 0x00232400080011ff */
[----:B----4-:R-:W-:Y:S05]  /*99d0*/  @!P0 NANOSLEEP.SYNCS 0x989680 ;  /* 0x009896800000895d */ /* 0x010fea0003900000 */
[----:B------:R-:W4:Y:S02]  /*99e0*/  @!P0 SYNCS.PHASECHK.TRANS64 P0, [R0+URZ+0x1b0], R3 ;  /* 0x0001b003000085a7 */ /* 0x000f2400080010ff */
[----:B----4-:R-:W-:Y:S05]  /*99f0*/  @!P0 BRA `(.L_x_226) ;  /* 0xfffffffc00f08947 */ /* 0x010fea000383ffff */
[----:B------:R-:W-:Y:S05]  /*9a00*/  BRA `(.L_x_227) ;  /* 0xffffffc000a07947 */ /* 0x000fea000383ffff */
.L_x_120:
[----:B--2---:R2:W3:Y:S02]  /*9a10*/  SYNCS.PHASECHK.TRANS64.TRYWAIT P0, [R0+URZ+0x1d0], R3 ;  /* 0x0001d003000075a7 */ /* 0x0044e400080011ff */
[----:B---3--:R-:W-:Y:S05]  /*9a20*/  @!P0 NANOSLEEP.SYNCS 0x989680 ;  /* 0x009896800000895d */ /* 0x008fea0003900000 */
[----:B------:R-:W3:Y:S02]  /*9a30*/  @!P0 SYNCS.PHASECHK.TRANS64 P0, [R0+URZ+0x1d0], R3 ;  /* 0x0001d003000085a7 */ /* 0x000ee400080010ff */
[----:B---3--:R-:W-:Y:S05]  /*9a40*/  @!P0 BRA `(.L_x_120) ;  /* 0xfffffffc00f08947 */ /* 0x008fea000383ffff */
[----:B------:R-:W-:Y:S05]  /*9a50*/  BRA `(.L_x_228) ;  /* 0xffffffc400687947 */ /* 0x000fea000383ffff */
.L_x_131:
[----:B-1----:R1:W3:Y:S02]  /*9a60*/  SYNCS.PHASECHK.TRANS64.TRYWAIT P1, [R3+URZ+0x1a0], R0 ;  /* 0x0001a000030075a7 */ /* 0x0022e400080211ff */
[----:B---3--:R-:W-:Y:S05]  /*9a70*/  @!P1 NANOSLEEP.SYNCS 0x989680 ;  /* 0x009896800000995d */ /* 0x008fea0003900000 */
[----:B------:R-:W3:Y:S02]  /*9a80*/  @!P1 SYNCS.PHASECHK.TRANS64 P1, [R3+URZ+0x1a0], R0 ;  /* 0x0001a000030095a7 */ /* 0x000ee400080210ff */
[----:B---3--:R-:W-:Y:S05]  /*9a90*/  @!P1 BRA `(.L_x_131) ;  /* 0xfffffffc00f09947 */ /* 0x008fea000383ffff */
[----:B------:R-:W-:Y:S05]  /*9aa0*/  BRA `(.L_x_130) ;  /* 0xffffffd0007c7947 */ /* 0x000fea000383ffff */
.L_x_133:
[----:B----4-:R4:W1:Y:S02]  /*9ab0*/  SYNCS.PHASECHK.TRANS64.TRYWAIT P0, [R111+URZ+0x1f0], R4 ;  /* 0x0001f0046f0075a7 */ /* 0x01086400080011ff */
[----:B-1----:R-:W-:Y:S05]  /*9ac0*/  @!P0 NANOSLEEP.SYNCS 0x989680 ;  /* 0x009896800000895d */ /* 0x002fea0003900000 */
[----:B------:R-:W1:Y:S02]  /*9ad0*/  @!P0 SYNCS.PHASECHK.TRANS64 P0, [R111+URZ+0x1f0], R4 ;  /* 0x0001f0046f0085a7 */ /* 0x000e6400080010ff */
[----:B-1----:R-:W-:Y:S05]  /*9ae0*/  @!P0 BRA `(.L_x_133) ;  /* 0xfffffffc00f08947 */ /* 0x002fea000383ffff */
[----:B------:R-:W-:Y:S05]  /*9af0*/  BRA `(.L_x_132) ;  /* 0xffffffd000d07947 */ /* 0x000fea000383ffff */
.L_x_141:
[----:B--2---:R2:W3:Y:S02]  /*9b00*/  SYNCS.PHASECHK.TRANS64.TRYWAIT P0, [R125+URZ+0x1a0], R2 ;  /* 0x0001a0027d0075a7 */ /* 0x0044e400080011ff */
[----:B---3--:R-:W-:Y:S05]  /*9b10*/  @!P0 NANOSLEEP.SYNCS 0x989680 ;  /* 0x009896800000895d */ /* 0x008fea0003900000 */
[----:B------:R-:W3:Y:S02]  /*9b20*/  @!P0 SYNCS.PHASECHK.TRANS64 P0, [R125+URZ+0x1a0], R2 ;  /* 0x0001a0027d0085a7 */ /* 0x000ee400080010ff */
[----:B---3--:R-:W-:Y:S05]  /*9b30*/  @!P0 BRA `(.L_x_141) ;  /* 0xfffffffc00f08947 */ /* 0x008fea000383ffff */
[----:B------:R-:W-:Y:S05]  /*9b40*/  BRA `(.L_x_140) ;  /* 0xffffffdc00d47947 */ /* 0x000fea000383ffff */
        .weak           $__internal_0_$__cuda_sm10x_tcgen05_guardrail_trap_col_being_dealloced_not_returned_by_alloc
        .type           $__internal_0_$__cuda_sm10x_tcgen05_guardrail_trap_col_being_dealloced_not_returned_by_alloc,@function
        .size           $__internal_0_$__cuda_sm10x_tcgen05_guardrail_trap_col_being_dealloced_not_returned_by_alloc,($__internal_1_$__cuda_sm10x_tcgen05_guardrail_trap_phase_invalid_during_alloc - $__internal_0_$__cuda_sm10x_tcgen05_guardrail_trap_col_being_dealloced_not_returned_by_alloc)
$__internal_0_$__cuda_sm10x_tcgen05_guardrail_trap_col_being_dealloced_not_returned_by_alloc:
[----:B------:R-:W-:Y:S05]  /*9b50*/  BPT.TRAP 0x1 ;  /* 0x000000040000795c */ /* 0x000fea0000300000 */
[----:B------:R-:W-:-:S04]  /*9b60*/  HFMA2 R3, -RZ, RZ, 0, 0 ;  /* 0x00000000ff037431 */ /* 0x000fc800000001ff */
[----:B------:R-:W-:Y:S05]  /*9b70*/  RET.REL.NODEC R2 `(_ZN7cutlass13device_kernelINS_4gemm6kernel13GemmUniversalIN4cute5tupleIJiiiiEEENS1_10collective13CollectiveMmaINS1_35MainloopSm100TmaUmmaWarpSpecializedILi26ELi2ELi4ENS5_IJNS4_1CILi2EEENSA_ILi1EEESC_EEEEENS5_IJNSA_ILi128EEESF_NSA_ILi64EEEEEENS_12float_e4m3_tENS5_IJlSC_lEEESI_SJ_NS4_8TiledMMAINS4_8MMA_AtomIJNS4_10MMA_TraitsINS4_25SM100_MMA_F8F6F4_2x1SM_SSEJSI_SI_fSF_SF_NS4_17integral_constantINS4_4UMMA5MajorELSQ_0EEESR_NSO_INSP_7ScaleInELSS_0EEEST_EEEEEENS4_6LayoutINS5_IJSC_SC_SC_EEENS5_IJNSA_ILi0EEESY_SY_EEEEENS5_IJNS4_10UnderscoreES11_S11_EEEEENS4_18SM100_TMA_2SM_LOADENS4_14ComposedLayoutINS4_7SwizzleILi2ELi4ELi3EEENS4_18smem_ptr_flag_bitsILi8EEENSW_INS5_IJNSA_ILi8EEESG_EEENS5_IJSG_SC_EEEEEEEvNS4_8identityES14_S1E_vS1F_EENS_8epilogue10collective18CollectiveEpilogueINS1H_23Sm100TmaWarpSpecializedILi2ELi2ELi32ELb0ELb0EEEJNS5_IJSG_SF_SG_EEENS5_IJNSW_ISG_SC_EENSW_INS5_IJNSA_ILi32EEESB_EEENS5_IJSC_SG_EEEEEEEESI_SJ_SI_SJ_NS1H_6fusion15FusionCallbacksIS1L_NS1T_17LinearCombinationISI_fSI_fLNS_15FloatRoundStyleE2EEES1M_S1S_JEEENS4_5SM1004TMEM4LOAD26SM100_TMEM_LOAD_32dp32b32xENS4_13SM90_TMA_LOADENS15_INS16_ILi1ELi4ELi3EEES19_NSW_INS5_IJS1A_S1O_EEENS5_IJS1O_SC_EEEEEEENS4_39AutoVectorizingCopyWithAssumedAlignmentILi128EEENS4_14SM90_TMA_STOREES28_S2A_S2A_EEEvvEEEEvNT_6ParamsE) ;  /* 0xffffff6402207950 */ /* 0x000fea0003c3ffff */
        .weak           $__internal_1_$__cuda_sm10x_tcgen05_guardrail_trap_phase_invalid_during_alloc
        .type           $__internal_1_$__cuda_sm10x_tcgen05_guardrail_trap_phase_invalid_during_alloc,@function
        .size           $__internal_1_$__cuda_sm10x_tcgen05_guardrail_trap_phase_invalid_during_alloc,($__internal_2_$__cuda_sm10x_tcgen05_guardrail_trap_unallocated_columns_being_dealloced - $__internal_1_$__cuda_sm10x_tcgen05_guardrail_trap_phase_invalid_during_alloc)
$__internal_1_$__cuda_sm10x_tcgen05_guardrail_trap_phase_invalid_during_alloc:
[----:B------:R-:W-:Y:S05]  /*9b80*/  BPT.TRAP 0x1 ;  /* 0x000000040000795c */ /* 0x000fea0000300000 */
[----:B------:R-:W-:-:S04]  /*9b90*/  MOV R3, 0x0 ;  /* 0x0000000000037802 */ /* 0x000fc80000000f00 */
[----:B------:R-:W-:Y:S05]  /*9ba0*/  RET.REL.NODEC R2 `(_ZN7cutlass13device_kernelINS_4gemm6kernel13GemmUniversalIN4cute5tupleIJiiiiEEENS1_10collective13CollectiveMmaINS1_35MainloopSm100TmaUmmaWarpSpecializedILi26ELi2ELi4ENS5_IJNS4_1CILi2EEENSA_ILi1EEESC_EEEEENS5_IJNSA_ILi128EEESF_NSA_ILi64EEEEEENS_12float_e4m3_tENS5_IJlSC_lEEESI_SJ_NS4_8TiledMMAINS4_8MMA_AtomIJNS4_10MMA_TraitsINS4_25SM100_MMA_F8F6F4_2x1SM_SSEJSI_SI_fSF_SF_NS4_17integral_constantINS4_4UMMA5MajorELSQ_0EEESR_NSO_INSP_7ScaleInELSS_0EEEST_EEEEEENS4_6LayoutINS5_IJSC_SC_SC_EEENS5_IJNSA_ILi0EEESY_SY_EEEEENS5_IJNS4_10UnderscoreES11_S11_EEEEENS4_18SM100_TMA_2SM_LOADENS4_14ComposedLayoutINS4_7SwizzleILi2ELi4ELi3EEENS4_18smem_ptr_flag_bitsILi8EEENSW_INS5_IJNSA_ILi8EEESG_EEENS5_IJSG_SC_EEEEEEEvNS4_8identityES14_S1E_vS1F_EENS_8epilogue10collective18CollectiveEpilogueINS1H_23Sm100TmaWarpSpecializedILi2ELi2ELi32ELb0ELb0EEEJNS5_IJSG_SF_SG_EEENS5_IJNSW_ISG_SC_EENSW_INS5_IJNSA_ILi32EEESB_EEENS5_IJSC_SG_EEEEEEEESI_SJ_SI_SJ_NS1H_6fusion15FusionCallbacksIS1L_NS1T_17LinearCombinationISI_fSI_fLNS_15FloatRoundStyleE2EEES1M_S1S_JEEENS4_5SM1004TMEM4LOAD26SM100_TMEM_LOAD_32dp32b32xENS4_13SM90_TMA_LOADENS15_INS16_ILi1ELi4ELi3EEES19_NSW_INS5_IJS1A_S1O_EEENS5_IJS1O_SC_EEEEEEENS4_39AutoVectorizingCopyWithAssumedAlignmentILi128EEENS4_14SM90_TMA_STOREES28_S2A_S2A_EEEvvEEEEvNT_6ParamsE) ;  /* 0xffffff6402147950 */ /* 0x000fea0003c3ffff */
        .weak           $__internal_2_$__cuda_sm10x_tcgen05_guardrail_trap_unallocated_columns_being_dealloced
        .type           $__internal_2_$__cuda_sm10x_tcgen05_guardrail_trap_unallocated_columns_being_dealloced,@function
        .size           $__internal_2_$__cuda_sm10x_tcgen05_guardrail_trap_unallocated_columns_being_dealloced,(.L_x_230 - $__internal_2_$__cuda_sm10x_tcgen05_guardrail_trap_unallocated_columns_being_dealloced)
$__internal_2_$__cuda_sm10x_tcgen05_guardrail_trap_unallocated_columns_being_dealloced:
[----:B------:R-:W-:Y:S05]  /*9bb0*/  BPT.TRAP 0x1 ;  /* 0x000000040000795c */ /* 0x000fea0000300000 */
[----:B------:R-:W-:-:S04]  /*9bc0*/  HFMA2 R3, -RZ, RZ, 0, 0 ;  /* 0x00000000ff037431 */ /* 0x000fc800000001ff */
[----:B------:R-:W-:Y:S05]  /*9bd0*/  RET.REL.NODEC R2 `(_ZN7cutlass13device_kernelINS_4gemm6kernel13GemmUniversalIN4cute5tupleIJiiiiEEENS1_10collective13CollectiveMmaINS1_35MainloopSm100TmaUmmaWarpSpecializedILi26ELi2ELi4ENS5_IJNS4_1CILi2EEENSA_ILi1EEESC_EEEEENS5_IJNSA_ILi128EEESF_NSA_ILi64EEEEEENS_12float_e4m3_tENS5_IJlSC_lEEESI_SJ_NS4_8TiledMMAINS4_8MMA_AtomIJNS4_10MMA_TraitsINS4_25SM100_MMA_F8F6F4_2x1SM_SSEJSI_SI_fSF_SF_NS4_17integral_constantINS4_4UMMA5MajorELSQ_0EEESR_NSO_INSP_7ScaleInELSS_0EEEST_EEEEEENS4_6LayoutINS5_IJSC_SC_SC_EEENS5_IJNSA_ILi0EEESY_SY_EEEEENS5_IJNS4_10UnderscoreES11_S11_EEEEENS4_18SM100_TMA_2SM_LOADENS4_14ComposedLayoutINS4_7SwizzleILi2ELi4ELi3EEENS4_18smem_ptr_flag_bitsILi8EEENSW_INS5_IJNSA_ILi8EEESG_EEENS5_IJSG_SC_EEEEEEEvNS4_8identityES14_S1E_vS1F_EENS_8epilogue10collective18CollectiveEpilogueINS1H_23Sm100TmaWarpSpecializedILi2ELi2ELi32ELb0ELb0EEEJNS5_IJSG_SF_SG_EEENS5_IJNSW_ISG_SC_EENSW_INS5_IJNSA_ILi32EEESB_EEENS5_IJSC_SG_EEEEEEEESI_SJ_SI_SJ_NS1H_6fusion15FusionCallbacksIS1L_NS1T_17LinearCombinationISI_fSI_fLNS_15FloatRoundStyleE2EEES1M_S1S_JEEENS4_5SM1004TMEM4LOAD26SM100_TMEM_LOAD_32dp32b32xENS4_13SM90_TMA_LOADENS15_INS16_ILi1ELi4ELi3EEES19_NSW_INS5_IJS1A_S1O_EEENS5_IJS1O_SC_EEEEEEENS4_39AutoVectorizingCopyWithAssumedAlignmentILi128EEENS4_14SM90_TMA_STOREES28_S2A_S2A_EEEvvEEEEvNT_6ParamsE) ;  /* 0xffffff6402087950 */ /* 0x000fea0003c3ffff */
.L_x_229:
[----:B------:R-:W-:-:S00]  /*9be0*/  BRA `(.L_x_229) ;  /* 0xfffffffc00fc7947 */ /* 0x000fc0000383ffff */
[----:B------:R-:W-:-:S00]  /*9bf0*/  NOP ;  /* 0x0000000000007918 */ /* 0x000fc00000000000 */
        /* <DEDUP_REMOVED lines=8> */
.L_x_230:


//--------------------- .nv.global.init           --------------------------
	.section	.nv.global.init,"aw",@progbits
.nv.global.init:
	.type		$str$27,@object
	.size		$str$27,($str$28 - $str$27)
$str$27:
        /*0000*/ 	.byte	0x28, 0x61, 0x64, 0x64, 0x72, 0x65, 0x73, 0x73, 0x20, 0x26, 0x20, 0x6d, 0x61, 0x73, 0x6b, 0x29
        /*0010*/ 	.byte	0x20, 0x3d, 0x3d, 0x20, 0x30, 0x00
	.type		$str$28,@object
	.size		$str$28,($str$26 - $str$28)
$str$28:
        /*0016*/ 	.byte	0x2f, 0x74, 0x6d, 0x70, 0x2f, 0x63, 0x75, 0x74, 0x6c, 0x61, 0x73, 0x73, 0x5f, 0x73, 0x77, 0x65
        /*0026*/ 	.byte	0x65, 0x70, 0x5f, 0x73, 0x72, 0x63, 0x2f, 0x69, 0x6e, 0x63, 0x6c, 0x75, 0x64, 0x65, 0x2f, 0x63
        /*0036*/ 	.byte	0x75, 0x74, 0x65, 0x2f, 0x70, 0x6f, 0x69, 0x6e, 0x74, 0x65, 0x72, 0x5f, 0x66, 0x6c, 0x61, 0x67
        /*0046*/ 	.byte	0x67, 0x65, 0x64, 0x2e, 0x68, 0x70, 0x70, 0x00
	.type		$str$26,@object
	.size		$str$26,($str$25 - $str$26)
$str$26:
        /*004e*/ 	.byte	0x2f, 0x74, 0x6d, 0x70, 0x2f, 0x63, 0x75, 0x74, 0x6c, 0x61, 0x73, 0x73, 0x5f, 0x73, 0x77, 0x65
        /*005e*/ 	.byte	0x65, 0x70, 0x5f, 0x73, 0x72, 0x63, 0x2f, 0x69, 0x6e, 0x63, 0x6c, 0x75, 0x64, 0x65, 0x2f, 0x63
        /*006e*/ 	.byte	0x75, 0x74, 0x65, 0x2f, 0x61, 0x74, 0x6f, 0x6d, 0x2f, 0x63, 0x6f, 0x70, 0x79, 0x5f, 0x74, 0x72
        /*007e*/ 	.byte	0x61, 0x69, 0x74, 0x73, 0x5f, 0x73, 0x6d, 0x31, 0x30, 0x30, 0x2e, 0x68, 0x70, 0x70, 0x00
	.type		$str$25,@object
	.size		$str$25,(__unnamed_1 - $str$25)
$str$25:
        /*008d*/ 	.byte	0x28, 0x28, 0x75, 0x69, 0x6e, 0x74, 0x33, 0x32, 0x5f, 0x74, 0x28, 0x74, 0x68, 0x72, 0x65, 0x61
        /*009d*/ 	.byte	0x64, 0x49, 0x64, 0x78, 0x2e, 0x78, 0x29, 0x20, 0x2f, 0x20, 0x33, 0x32, 0x29, 0x20, 0x25, 0x20
        /*00ad*/ 	.byte	0x34, 0x29, 0x20, 0x3d, 0x3d, 0x20, 0x28, 0x28, 0x28, 0x74, 0x6d, 0x65, 0x6d, 0x5f, 0x61, 0x64
        /*00bd*/ 	.byte	0x64, 0x72, 0x20, 0x3e, 0x3e, 0x20, 0x31, 0x36, 0x29, 0x20, 0x2f, 0x20, 0x33, 0x32, 0x29, 0x20
        /*00cd*/ 	.byte	0x25, 0x20, 0x34, 0x29, 0x00
	.type		__unnamed_1,@object
	.size		__unnamed_1,(__unnamed_2 - __unnamed_1)
__unnamed_1:
        /*00d2*/ 	.byte	0x61, 0x75, 0x74, 0x6f, 0x20, 0x63, 0x75, 0x74, 0x65, 0x3a, 0x3a, 0x61, 0x73, 0x5f, 0x70, 0x6f
        /* <DEDUP_REMOVED lines=24> */
        /*0262*/ 	.byte	0x3a, 0x3a, 0x43, 0x3c, 0x34, 0x30, 0x39, 0x36, 0x3e, 0x3e, 0x3e, 0x3e, 0x5d, 0x00
	.type		__unnamed_2,@object
	.size		__unnamed_2,(.L_2 - __unnamed_2)
__unnamed_2:
        /* <DEDUP_REMOVED lines=40> */
        /*04f0*/ 	.byte	0x74, 0x65, 0x3a, 0x3a, 0x43, 0x3c, 0x30, 0x3e, 0x3e, 0x3e, 0x3e, 0x5d, 0x00
.L_2:


//--------------------- .nv.shared._ZN7cutlass13device_kernelINS_4gemm6kernel13GemmUniversalIN4cute5tupleIJiiiiEEENS1_10collective13CollectiveMmaINS1_35MainloopSm100TmaUmmaWarpSpecializedILi26ELi2ELi4ENS5_IJNS4_1CILi2EEENSA_ILi1EEESC_EEEEENS5_IJNSA_ILi128EEESF_NSA_ILi64EEEEEENS_12float_e4m3_tENS5_IJlSC_lEEESI_SJ_NS4_8TiledMMAINS4_8MMA_AtomIJNS4_10MMA_TraitsINS4_25SM100_MMA_F8F6F4_2x1SM_SSEJSI_SI_fSF_SF_NS4_17integral_constantINS4_4UMMA5MajorELSQ_0EEESR_NSO_INSP_7ScaleInELSS_0EEEST_EEEEEENS4_6LayoutINS5_IJSC_SC_SC_EEENS5_IJNSA_ILi0EEESY_SY_EEEEENS5_IJNS4_10UnderscoreES11_S11_EEEEENS4_18SM100_TMA_2SM_LOADENS4_14ComposedLayoutINS4_7SwizzleILi2ELi4ELi3EEENS4_18smem_ptr_flag_bitsILi8EEENSW_INS5_IJNSA_ILi8EEESG_EEENS5_IJSG_SC_EEEEEEEvNS4_8identityES14_S1E_vS1F_EENS_8epilogue10collective18CollectiveEpilogueINS1H_23Sm100TmaWarpSpecializedILi2ELi2ELi32ELb0ELb0EEEJNS5_IJSG_SF_SG_EEENS5_IJNSW_ISG_SC_EENSW_INS5_IJNSA_ILi32EEESB_EEENS5_IJSC_SG_EEEEEEEESI_SJ_SI_SJ_NS1H_6fusion15FusionCallbacksIS1L_NS1T_17LinearCombinationISI_fSI_fLNS_15FloatRoundStyleE2EEES1M_S1S_JEEENS4_5SM1004TMEM4LOAD26SM100_TMEM_LOAD_32dp32b32xENS4_13SM90_TMA_LOADENS15_INS16_ILi1ELi4ELi3EEES19_NSW_INS5_IJS1A_S1O_EEENS5_IJS1O_SC_EEEEEEENS4_39AutoVectorizingCopyWithAssumedAlignmentILi128EEENS4_14SM90_TMA_STOREES28_S2A_S2A_EEEvvEEEEvNT_6ParamsE --------------------------
	.section	.nv.shared._ZN7cutlass13device_kernelINS_4gemm6kernel13GemmUniversalIN4cute5tupleIJiiiiEEENS1_10collective13CollectiveMmaINS1_35MainloopSm100TmaUmmaWarpSpecializedILi26ELi2ELi4ENS5_IJNS4_1CILi2EEENSA_ILi1EEESC_EEEEENS5_IJNSA_ILi128EEESF_NSA_ILi64EEEEEENS_12float_e4m3_tENS5_IJlSC_lEEESI_SJ_NS4_8TiledMMAINS4_8MMA_AtomIJNS4_10MMA_TraitsINS4_25SM100_MMA_F8F6F4_2x1SM_SSEJSI_SI_fSF_SF_NS4_17integral_constantINS4_4UMMA5MajorELSQ_0EEESR_NSO_INSP_7ScaleInELSS_0EEEST_EEEEEENS4_6LayoutINS5_IJSC_SC_SC_EEENS5_IJNSA_ILi0EEESY_SY_EEEEENS5_IJNS4_10UnderscoreES11_S11_EEEEENS4_18SM100_TMA_2SM_LOADENS4_14ComposedLayoutINS4_7SwizzleILi2ELi4ELi3EEENS4_18smem_ptr_flag_bitsILi8EEENSW_INS5_IJNSA_ILi8EEESG_EEENS5_IJSG_SC_EEEEEEEvNS4_8identityES14_S1E_vS1F_EENS_8epilogue10collective18CollectiveEpilogueINS1H_23Sm100TmaWarpSpecializedILi2ELi2ELi32ELb0ELb0EEEJNS5_IJSG_SF_SG_EEENS5_IJNSW_ISG_SC_EENSW_INS5_IJNSA_ILi32EEESB_EEENS5_IJSC_SG_EEEEEEEESI_SJ_SI_SJ_NS1H_6fusion15FusionCallbacksIS1L_NS1T_17LinearCombinationISI_fSI_fLNS_15FloatRoundStyleE2EEES1M_S1S_JEEENS4_5SM1004TMEM4LOAD26SM100_TMEM_LOAD_32dp32b32xENS4_13SM90_TMA_LOADENS15_INS16_ILi1ELi4ELi3EEES19_NSW_INS5_IJS1A_S1O_EEENS5_IJS1O_SC_EEEEEEENS4_39AutoVectorizingCopyWithAssumedAlignmentILi128EEENS4_14SM90_TMA_STOREES28_S2A_S2A_EEEvvEEEEvNT_6ParamsE,"aw",@nobits
	.sectionflags	@""
	.align	16
	.zero		1024


//--------------------- .nv.shared.reserved.0     --------------------------
	.section	.nv.shared.reserved.0,"aw",@nobits
	.weak		__nv_reservedSMEM_offset_0_alias
	.size		__nv_reservedSMEM_offset_0_alias, 0, 64
	.other		__nv_reservedSMEM_offset_0_alias,@"STO_CUDA_RESERVED_SHARED STV_DEFAULT"
__nv_reservedSMEM_offset_0_alias:
	.zero		0
.nv.shared.reserved.0:
	.zero		64
	.weak		__nv_reservedSMEM_tcgen05_partition
	.type		__nv_reservedSMEM_tcgen05_partition,@object
	.size		__nv_reservedSMEM_tcgen05_partition,(.L_0 - __nv_reservedSMEM_tcgen05_partition)
__nv_reservedSMEM_tcgen05_partition:
	.zero		32
.L_0:


//--------------------- .nv.global                --------------------------
	.section	.nv.global,"aw",@nobits
.nv.global:
	.type		_ZN39_INTERNAL_ca939a0d_4_k_cu_4a621717_29584cute1_E,@object
	.size		_ZN39_INTERNAL_ca939a0d_4_k_cu_4a621717_29584cute1_E,(_ZN39_INTERNAL_ca939a0d_4_k_cu_4a621717_29584cuda3std3__45__cpo6cbeginE - _ZN39_INTERNAL_ca939a0d_4_k_cu_4a621717_29584cute1_E)
_ZN39_INTERNAL_ca939a0d_4_k_cu_4a621717_29584cute1_E:
	.zero		1
	.type		_ZN39_INTERNAL_ca939a0d_4_k_cu_4a621717_29584cuda3std3__45__cpo6cbeginE,@object
	.size		_ZN39_INTERNAL_ca939a0d_4_k_cu_4a621717_29584cuda3std3__45__cpo6cbeginE,(_ZN39_INTERNAL_ca939a0d_4_k_cu_4a621717_29584cuda3std3__48in_placeE - _ZN39_INTERNAL_ca939a0d_4_k_cu_4a621717_29584cuda3std3__45__cpo6cbeginE)
_ZN39_INTERNAL_ca939a0d_4_k_cu_4a621717_29584cuda3std3__45__cpo6cbeginE:
	.zero		1
	.type		_ZN39_INTERNAL_ca939a0d_4_k_cu_4a621717_29584cuda3std3__48in_placeE,@object
	.size		_ZN39_INTERNAL_ca939a0d_4_k_cu_4a621717_29584cuda3std3__48in_placeE,(_ZN39_INTERNAL_ca939a0d_4_k_cu_4a621717_29584cuda3std6ranges3__45__cpo9iter_moveE - _ZN39_INTERNAL_ca939a0d_4_k_cu_4a621717_29584cuda3std3__48in_placeE)
_ZN39_INTERNAL_ca939a0d_4_k_cu_4a621717_29584cuda3std3__48in_placeE:
	.zero		1
	.type		_ZN39_INTERNAL_ca939a0d_4_k_cu_4a621717_29584cuda3std6ranges3__45__cpo9iter_moveE,@object
	.size		_ZN39_INTERNAL_ca939a0d_4_k_cu_4a621717_29584cuda3std6ranges3__45__cpo9iter_moveE,(_ZN39_INTERNAL_ca939a0d_4_k_cu_4a621717_29584cuda3std3__45__cpo5beginE - _ZN39_INTERNAL_ca939a0d_4_k_cu_4a621717_29584cuda3std6ranges3__45__cpo9iter_moveE)
_ZN39_INTERNAL_ca939a0d_4_k_cu_4a621717_29584cuda3std6ranges3__45__cpo9iter_moveE:
	.zero		1
	.type		_ZN39_INTERNAL_ca939a0d_4_k_cu_4a621717_29584cuda3std3__45__cpo5beginE,@object
	.size		_ZN39_INTERNAL_ca939a0d_4_k_cu_4a621717_29584cuda3std3__45__cpo5beginE,(_ZN39_INTERNAL_ca939a0d_4_k_cu_4a621717_29584cuda3std3__441_GLOBAL__N__ca939a0d_4_k_cu_4a621717_29586ignoreE - _ZN39_INTERNAL_ca939a0d_4_k_cu_4a621717_29584cuda3std3__45__cpo5beginE)
_ZN39_INTERNAL_ca939a0d_4_k_cu_4a621717_29584cuda3std3__45__cpo5beginE:
	.zero		1
	.type		_ZN39_INTERNAL_ca939a0d_4_k_cu_4a621717_29584cuda3std3__441_GLOBAL__N__ca939a0d_4_k_cu_4a621717_29586ignoreE,@object
	.size		_ZN39_INTERNAL_ca939a0d_4_k_cu_4a621717_29584cuda3std3__441_GLOBAL__N__ca939a0d_4_k_cu_4a621717_29586ignoreE,(_ZN39_INTERNAL_ca939a0d_4_k_cu_4a621717_29584cute7productE - _ZN39_INTERNAL_ca939a0d_4_k_cu_4a621717_29584cuda3std3__441_GLOBAL__N__ca939a0d_4_k_cu_4a621717_29586ignoreE)
_ZN39_INTERNAL_ca939a0d_4_k_cu_4a621717_29584cuda3std3__441_GLOBAL__N__ca939a0d_4_k_cu_4a621717_29586ignoreE:
	.zero		1
	.type		_ZN39_INTERNAL_ca939a0d_4_k_cu_4a621717_29584cute7productE,@object
	.size		_ZN39_INTERNAL_ca939a0d_4_k_cu_4a621717_29584cute7productE,(_ZN39_INTERNAL_ca939a0d_4_k_cu_4a621717_29584cuda3std3__45__cpo3endE - _ZN39_INTERNAL_ca939a0d_4_k_cu_4a621717_29584cute7productE)
_ZN39_INTERNAL_ca939a0d_4_k_cu_4a621717_29584cute7productE:
	.zero		1
	.type		_ZN39_INTERNAL_ca939a0d_4_k_cu_4a621717_29584cuda3std3__45__cpo3endE,@object
	.size		_ZN39_INTERNAL_ca939a0d_4_k_cu_4a621717_29584cuda3std3__45__cpo3endE,(_ZN39_INTERNAL_ca939a0d_4_k_cu_4a621717_29584cuda3std3__419piecewise_constructE - _ZN39_INTERNAL_ca939a0d_4_k_cu_4a621717_29584cuda3std3__45__cpo3endE)
_ZN39_INTERNAL_ca939a0d_4_k_cu_4a621717_29584cuda3std3__45__cpo3endE:
	.zero		1
	.type		_ZN39_INTERNAL_ca939a0d_4_k_cu_4a621717_29584cuda3std3__419piecewise_constructE,@object
	.size		_ZN39_INTERNAL_ca939a0d_4_k_cu_4a621717_29584cuda3std3__419piecewise_constructE,(_ZN39_INTERNAL_ca939a0d_4_k_cu_4a621717_29584cuda3std3__45__cpo4cendE - _ZN39_INTERNAL_ca939a0d_4_k_cu_4a621717_29584cuda3std3__419piecewise_constructE)
_ZN39_INTERNAL_ca939a0d_4_k_cu_4a621717_29584cuda3std3__419piecewise_constructE:
	.zero		1
	.type		_ZN39_INTERNAL_ca939a0d_4_k_cu_4a621717_29584cuda3std3__45__cpo4cendE,@object
	.size		_ZN39_INTERNAL_ca939a0d_4_k_cu_4a621717_29584cuda3std3__45__cpo4cendE,(_ZN39_INTERNAL_ca939a0d_4_k_cu_4a621717_29584cuda3std6ranges3__45__cpo4swapE - _ZN39_INTERNAL_ca939a0d_4_k_cu_4a621717_29584cuda3std3__45__cpo4cendE)
_ZN39_INTERNAL_ca939a0d_4_k_cu_4a621717_29584cuda3std3__45__cpo4cendE:
	.zero		1
	.type		_ZN39_INTERNAL_ca939a0d_4_k_cu_4a621717_29584cuda3std6ranges3__45__cpo4swapE,@object
	.size		_ZN39_INTERNAL_ca939a0d_4_k_cu_4a621717_29584cuda3std6ranges3__45__cpo4swapE,(.L_10 - _ZN39_INTERNAL_ca939a0d_4_k_cu_4a621717_29584cuda3std6ranges3__45__cpo4swapE)
_ZN39_INTERNAL_ca939a0d_4_k_cu_4a621717_29584cuda3std6ranges3__45__cpo4swapE:
	.zero		1
.L_10:


//--------------------- .nv.constant0._ZN7cutlass13device_kernelINS_4gemm6kernel13GemmUniversalIN4cute5tupleIJiiiiEEENS1_10collective13CollectiveMmaINS1_35MainloopSm100TmaUmmaWarpSpecializedILi26ELi2ELi4ENS5_IJNS4_1CILi2EEENSA_ILi1EEESC_EEEEENS5_IJNSA_ILi128EEESF_NSA_ILi64EEEEEENS_12float_e4m3_tENS5_IJlSC_lEEESI_SJ_NS4_8TiledMMAINS4_8MMA_AtomIJNS4_10MMA_TraitsINS4_25SM100_MMA_F8F6F4_2x1SM_SSEJSI_SI_fSF_SF_NS4_17integral_constantINS4_4UMMA5MajorELSQ_0EEESR_NSO_INSP_7ScaleInELSS_0EEEST_EEEEEENS4_6LayoutINS5_IJSC_SC_SC_EEENS5_IJNSA_ILi0EEESY_SY_EEEEENS5_IJNS4_10UnderscoreES11_S11_EEEEENS4_18SM100_TMA_2SM_LOADENS4_14ComposedLayoutINS4_7SwizzleILi2ELi4ELi3EEENS4_18smem_ptr_flag_bitsILi8EEENSW_INS5_IJNSA_ILi8EEESG_EEENS5_IJSG_SC_EEEEEEEvNS4_8identityES14_S1E_vS1F_EENS_8epilogue10collective18CollectiveEpilogueINS1H_23Sm100TmaWarpSpecializedILi2ELi2ELi32ELb0ELb0EEEJNS5_IJSG_SF_SG_EEENS5_IJNSW_ISG_SC_EENSW_INS5_IJNSA_ILi32EEESB_EEENS5_IJSC_SG_EEEEEEEESI_SJ_SI_SJ_NS1H_6fusion15FusionCallbacksIS1L_NS1T_17LinearCombinationISI_fSI_fLNS_15FloatRoundStyleE2EEES1M_S1S_JEEENS4_5SM1004TMEM4LOAD26SM100_TMEM_LOAD_32dp32b32xENS4_13SM90_TMA_LOADENS15_INS16_ILi1ELi4ELi3EEES19_NSW_INS5_IJS1A_S1O_EEENS5_IJS1O_SC_EEEEEEENS4_39AutoVectorizingCopyWithAssumedAlignmentILi128EEENS4_14SM90_TMA_STOREES28_S2A_S2A_EEEvvEEEEvNT_6ParamsE --------------------------
	.section	.nv.constant0._ZN7cutlass13device_kernelINS_4gemm6kernel13GemmUniversalIN4cute5tupleIJiiiiEEENS1_10collective13CollectiveMmaINS1_35MainloopSm100TmaUmmaWarpSpecializedILi26ELi2ELi4ENS5_IJNS4_1CILi2EEENSA_ILi1EEESC_EEEEENS5_IJNSA_ILi128EEESF_NSA_ILi64EEEEEENS_12float_e4m3_tENS5_IJlSC_lEEESI_SJ_NS4_8TiledMMAINS4_8MMA_AtomIJNS4_10MMA_TraitsINS4_25SM100_MMA_F8F6F4_2x1SM_SSEJSI_SI_fSF_SF_NS4_17integral_constantINS4_4UMMA5MajorELSQ_0EEESR_NSO_INSP_7ScaleInELSS_0EEEST_EEEEEENS4_6LayoutINS5_IJSC_SC_SC_EEENS5_IJNSA_ILi0EEESY_SY_EEEEENS5_IJNS4_10UnderscoreES11_S11_EEEEENS4_18SM100_TMA_2SM_LOADENS4_14ComposedLayoutINS4_7SwizzleILi2ELi4ELi3EEENS4_18smem_ptr_flag_bitsILi8EEENSW_INS5_IJNSA_ILi8EEESG_EEENS5_IJSG_SC_EEEEEEEvNS4_8identityES14_S1E_vS1F_EENS_8epilogue10collective18CollectiveEpilogueINS1H_23Sm100TmaWarpSpecializedILi2ELi2ELi32ELb0ELb0EEEJNS5_IJSG_SF_SG_EEENS5_IJNSW_ISG_SC_EENSW_INS5_IJNSA_ILi32EEESB_EEENS5_IJSC_SG_EEEEEEEESI_SJ_SI_SJ_NS1H_6fusion15FusionCallbacksIS1L_NS1T_17LinearCombinationISI_fSI_fLNS_15FloatRoundStyleE2EEES1M_S1S_JEEENS4_5SM1004TMEM4LOAD26SM100_TMEM_LOAD_32dp32b32xENS4_13SM90_TMA_LOADENS15_INS16_ILi1ELi4ELi3EEES19_NSW_INS5_IJS1A_S1O_EEENS5_IJS1O_SC_EEEEEEENS4_39AutoVectorizingCopyWithAssumedAlignmentILi128EEENS4_14SM90_TMA_STOREES28_S2A_S2A_EEEvvEEEEvNT_6ParamsE,"a",@progbits
	.sectionflags	@""
	.align	4
.nv.constant0._ZN7cutlass13device_kernelINS_4gemm6kernel13GemmUniversalIN4cute5tupleIJiiiiEEENS1_10collective13CollectiveMmaINS1_35MainloopSm100TmaUmmaWarpSpecializedILi26ELi2ELi4ENS5_IJNS4_1CILi2EEENSA_ILi1EEESC_EEEEENS5_IJNSA_ILi128EEESF_NSA_ILi64EEEEEENS_12float_e4m3_tENS5_IJlSC_lEEESI_SJ_NS4_8TiledMMAINS4_8MMA_AtomIJNS4_10MMA_TraitsINS4_25SM100_MMA_F8F6F4_2x1SM_SSEJSI_SI_fSF_SF_NS4_17integral_constantINS4_4UMMA5MajorELSQ_0EEESR_NSO_INSP_7ScaleInELSS_0EEEST_EEEEEENS4_6LayoutINS5_IJSC_SC_SC_EEENS5_IJNSA_ILi0EEESY_SY_EEEEENS5_IJNS4_10UnderscoreES11_S11_EEEEENS4_18SM100_TMA_2SM_LOADENS4_14ComposedLayoutINS4_7SwizzleILi2ELi4ELi3EEENS4_18smem_ptr_flag_bitsILi8EEENSW_INS5_IJNSA_ILi8EEESG_EEENS5_IJSG_SC_EEEEEEEvNS4_8identityES14_S1E_vS1F_EENS_8epilogue10collective18CollectiveEpilogueINS1H_23Sm100TmaWarpSpecializedILi2ELi2ELi32ELb0ELb0EEEJNS5_IJSG_SF_SG_EEENS5_IJNSW_ISG_SC_EENSW_INS5_IJNSA_ILi32EEESB_EEENS5_IJSC_SG_EEEEEEEESI_SJ_SI_SJ_NS1H_6fusion15FusionCallbacksIS1L_NS1T_17LinearCombinationISI_fSI_fLNS_15FloatRoundStyleE2EEES1M_S1S_JEEENS4_5SM1004TMEM4LOAD26SM100_TMEM_LOAD_32dp32b32xENS4_13SM90_TMA_LOADENS15_INS16_ILi1ELi4ELi3EEES19_NSW_INS5_IJS1A_S1O_EEENS5_IJS1O_SC_EEEEEEENS4_39AutoVectorizingCopyWithAssumedAlignmentILi128EEENS4_14SM90_TMA_STOREES28_S2A_S2A_EEEvvEEEEvNT_6ParamsE:
	.zero		2944


//--------------------- SYMBOLS --------------------------

	.type		.nv.reservedSmem.offset0,@object
	.size		.nv.reservedSmem.offset0,0x4
	.type		.nv.reservedSmem.cap,@object
	.size		.nv.reservedSmem.cap,0x4
	.type		__assertfail,@function
